//
// Generated by NVIDIA NVVM Compiler
//
// Compiler Build ID: CL-36424714
// Cuda compilation tools, release 13.0, V13.0.88
// Based on NVVM 20.0.0
//

.version 9.0
.target sm_100
.address_size 64

	// .globl	toSphericalKernel

.visible .entry toSphericalKernel(
	.param .u32 toSphericalKernel_param_0,
	.param .u64 .ptr .align 1 toSphericalKernel_param_1,
	.param .u32 toSphericalKernel_param_2,
	.param .u32 toSphericalKernel_param_3,
	.param .u64 .ptr .align 1 toSphericalKernel_param_4,
	.param .u32 toSphericalKernel_param_5,
	.param .u32 toSphericalKernel_param_6,
	.param .u64 .ptr .align 1 toSphericalKernel_param_7,
	.param .u32 toSphericalKernel_param_8,
	.param .u32 toSphericalKernel_param_9,
	.param .f64 toSphericalKernel_param_10
)
{
	.reg .pred 	%p<21>;
	.reg .b32 	%r<40>;
	.reg .b64 	%rd<25>;
	.reg .b64 	%fd<131>;

	ld.param.u32 	%r10, [toSphericalKernel_param_0];
	ld.param.u64 	%rd3, [toSphericalKernel_param_1];
	ld.param.u32 	%r4, [toSphericalKernel_param_2];
	ld.param.u32 	%r5, [toSphericalKernel_param_3];
	ld.param.u64 	%rd4, [toSphericalKernel_param_4];
	ld.param.u32 	%r6, [toSphericalKernel_param_5];
	ld.param.u32 	%r7, [toSphericalKernel_param_6];
	ld.param.u64 	%rd5, [toSphericalKernel_param_7];
	ld.param.u32 	%r8, [toSphericalKernel_param_8];
	ld.param.u32 	%r9, [toSphericalKernel_param_9];
	ld.param.f64 	%fd24, [toSphericalKernel_param_10];
	cvta.to.global.u64 	%rd1, %rd5;
	mov.u32 	%r11, %ctaid.x;
	mov.u32 	%r12, %ntid.x;
	mov.u32 	%r13, %tid.x;
	mad.lo.s32 	%r1, %r11, %r12, %r13;
	setp.ge.s32 	%p1, %r1, %r10;
	@%p1 bra 	$L__BB0_23;
	cvta.to.global.u64 	%rd6, %rd3;
	mul.lo.s32 	%r14, %r1, 3;
	div.s32 	%r15, %r14, %r4;
	mul.lo.s32 	%r16, %r15, %r5;
	cvt.s64.s32 	%rd7, %r16;
	mul.lo.s32 	%r17, %r15, %r4;
	sub.s32 	%r18, %r14, %r17;
	cvt.s64.s32 	%rd8, %r18;
	add.s64 	%rd9, %rd7, %rd8;
	shl.b64 	%rd10, %rd9, 3;
	add.s64 	%rd2, %rd6, %rd10;
	ld.global.f64 	%fd1, [%rd2];
	abs.f64 	%fd2, %fd1;
	setp.le.f64 	%p2, %fd2, %fd24;
	@%p2 bra 	$L__BB0_3;
	ld.global.f64 	%fd126, [%rd2+8];
	bra.uni 	$L__BB0_4;
$L__BB0_3:
	ld.global.f64 	%fd126, [%rd2+8];
	abs.f64 	%fd26, %fd126;
	setp.le.f64 	%p3, %fd26, %fd24;
	mov.f64 	%fd129, 0d7FF8000000000000;
	@%p3 bra 	$L__BB0_11;
$L__BB0_4:
	abs.f64 	%fd6, %fd126;
	setp.leu.f64 	%p4, %fd6, %fd2;
	setp.gt.f64 	%p5, %fd6, %fd2;
	selp.f64 	%fd7, %fd6, %fd2, %p5;
	selp.f64 	%fd27, %fd2, %fd6, %p5;
	div.rn.f64 	%fd28, %fd27, %fd7;
	mul.f64 	%fd29, %fd28, %fd28;
	fma.rn.f64 	%fd30, %fd29, 0dBEF53E1D2A25FF7E, 0d3F2D3B63DBB65B49;
	fma.rn.f64 	%fd31, %fd30, %fd29, 0dBF5312788DDE082E;
	fma.rn.f64 	%fd32, %fd31, %fd29, 0d3F6F9690C8249315;
	fma.rn.f64 	%fd33, %fd32, %fd29, 0dBF82CF5AABC7CF0D;
	fma.rn.f64 	%fd34, %fd33, %fd29, 0d3F9162B0B2A3BFDE;
	fma.rn.f64 	%fd35, %fd34, %fd29, 0dBF9A7256FEB6FC6B;
	fma.rn.f64 	%fd36, %fd35, %fd29, 0d3FA171560CE4A489;
	fma.rn.f64 	%fd37, %fd36, %fd29, 0dBFA4F44D841450E4;
	fma.rn.f64 	%fd38, %fd37, %fd29, 0d3FA7EE3D3F36BB95;
	fma.rn.f64 	%fd39, %fd38, %fd29, 0dBFAAD32AE04A9FD1;
	fma.rn.f64 	%fd40, %fd39, %fd29, 0d3FAE17813D66954F;
	fma.rn.f64 	%fd41, %fd40, %fd29, 0dBFB11089CA9A5BCD;
	fma.rn.f64 	%fd42, %fd41, %fd29, 0d3FB3B12B2DB51738;
	fma.rn.f64 	%fd43, %fd42, %fd29, 0dBFB745D022F8DC5C;
	fma.rn.f64 	%fd44, %fd43, %fd29, 0d3FBC71C709DFE927;
	fma.rn.f64 	%fd45, %fd44, %fd29, 0dBFC2492491FA1744;
	fma.rn.f64 	%fd46, %fd45, %fd29, 0d3FC99999999840D2;
	fma.rn.f64 	%fd47, %fd46, %fd29, 0dBFD555555555544C;
	mul.f64 	%fd48, %fd29, %fd47;
	fma.rn.f64 	%fd8, %fd48, %fd28, %fd28;
	@%p4 bra 	$L__BB0_6;
	{
	.reg .b32 %temp; 
	mov.b64 	{%temp, %r20}, %fd1;
	}
	setp.lt.s32 	%p7, %r20, 0;
	neg.f64 	%fd51, %fd8;
	selp.f64 	%fd52, %fd8, %fd51, %p7;
	add.f64 	%fd127, %fd52, 0d3FF921FB54442D18;
	bra.uni 	$L__BB0_7;
$L__BB0_6:
	{
	.reg .b32 %temp; 
	mov.b64 	{%temp, %r19}, %fd1;
	}
	setp.lt.s32 	%p6, %r19, 0;
	mov.f64 	%fd49, 0d400921FB54442D18;
	sub.f64 	%fd50, %fd49, %fd8;
	selp.f64 	%fd127, %fd50, %fd8, %p6;
$L__BB0_7:
	setp.neu.f64 	%p8, %fd7, 0d0000000000000000;
	@%p8 bra 	$L__BB0_9;
	{
	.reg .b32 %temp; 
	mov.b64 	{%temp, %r22}, %fd1;
	}
	setp.lt.s32 	%p11, %r22, 0;
	selp.f64 	%fd128, 0d400921FB54442D18, 0d0000000000000000, %p11;
	bra.uni 	$L__BB0_10;
$L__BB0_9:
	setp.eq.f64 	%p9, %fd2, %fd6;
	{
	.reg .b32 %temp; 
	mov.b64 	{%temp, %r21}, %fd1;
	}
	setp.lt.s32 	%p10, %r21, 0;
	selp.f64 	%fd53, 0d4002D97C7F3321D2, 0d3FE921FB54442D18, %p10;
	selp.f64 	%fd128, %fd53, %fd127, %p9;
$L__BB0_10:
	add.rn.f64 	%fd54, %fd2, %fd6;
	setp.nan.f64 	%p12, %fd54, %fd54;
	copysign.f64 	%fd55, %fd126, %fd128;
	selp.f64 	%fd129, %fd54, %fd55, %p12;
$L__BB0_11:
	div.s32 	%r23, %r1, %r6;
	mul.lo.s32 	%r24, %r23, %r6;
	sub.s32 	%r25, %r1, %r24;
	mad.lo.s32 	%r26, %r23, %r7, %r25;
	cvta.to.global.u64 	%rd11, %rd4;
	mul.wide.s32 	%rd12, %r26, 8;
	add.s64 	%rd13, %rd11, %rd12;
	st.global.f64 	[%rd13], %fd129;
	div.s32 	%r27, %r1, %r8;
	mul.lo.s32 	%r28, %r27, %r8;
	sub.s32 	%r29, %r1, %r28;
	mad.lo.s32 	%r2, %r27, %r9, %r29;
	ld.global.f64 	%fd17, [%rd2+16];
	mov.f64 	%fd56, 0d3FF0000000000000;
	sub.f64 	%fd57, %fd56, %fd24;
	setp.leu.f64 	%p13, %fd17, %fd57;
	@%p13 bra 	$L__BB0_13;
	mul.wide.s32 	%rd22, %r2, 8;
	add.s64 	%rd23, %rd1, %rd22;
	mov.b64 	%rd24, 0;
	st.global.u64 	[%rd23], %rd24;
	bra.uni 	$L__BB0_23;
$L__BB0_13:
	add.f64 	%fd58, %fd24, 0dBFF0000000000000;
	setp.geu.f64 	%p14, %fd17, %fd58;
	@%p14 bra 	$L__BB0_15;
	mul.wide.s32 	%rd19, %r2, 8;
	add.s64 	%rd20, %rd1, %rd19;
	mov.b64 	%rd21, 4614256656543962353;
	st.global.u64 	[%rd20], %rd21;
	bra.uni 	$L__BB0_23;
$L__BB0_15:
	abs.f64 	%fd18, %fd17;
	ld.global.f64 	%fd59, [%rd2+8];
	abs.f64 	%fd60, %fd59;
	add.f64 	%fd61, %fd18, %fd60;
	ld.global.f64 	%fd62, [%rd2];
	abs.f64 	%fd63, %fd62;
	add.f64 	%fd64, %fd61, %fd63;
	setp.geu.f64 	%p15, %fd64, %fd24;
	@%p15 bra 	$L__BB0_17;
	mul.wide.s32 	%rd16, %r2, 8;
	add.s64 	%rd17, %rd1, %rd16;
	mov.b64 	%rd18, 9221120237041090560;
	st.global.u64 	[%rd17], %rd18;
	bra.uni 	$L__BB0_23;
$L__BB0_17:
	{
	.reg .b32 %temp; 
	mov.b64 	{%temp, %r3}, %fd17;
	}
	{
	.reg .b32 %temp; 
	mov.b64 	{%temp, %r30}, %fd18;
	}
	setp.gt.s32 	%p16, %r30, 1071801957;
	@%p16 bra 	$L__BB0_21;
	mul.f64 	%fd105, %fd17, %fd17;
	fma.rn.f64 	%fd106, %fd105, 0d3FB0066BDC1895E9, 0dBFB3823B180754AF;
	fma.rn.f64 	%fd107, %fd106, %fd105, 0d3FB11E52CC2F79AE;
	fma.rn.f64 	%fd108, %fd107, %fd105, 0dBF924EAF3526861B;
	fma.rn.f64 	%fd109, %fd108, %fd105, 0d3F91DF02A31E6CB7;
	fma.rn.f64 	%fd110, %fd109, %fd105, 0d3F847D18B0EEC6CC;
	fma.rn.f64 	%fd111, %fd110, %fd105, 0d3F8D0AF961BA53B0;
	fma.rn.f64 	%fd112, %fd111, %fd105, 0d3F91BF7734CF1C48;
	fma.rn.f64 	%fd113, %fd112, %fd105, 0d3F96E91483144EF7;
	fma.rn.f64 	%fd114, %fd113, %fd105, 0d3F9F1C6E0A4F9F81;
	fma.rn.f64 	%fd115, %fd114, %fd105, 0d3FA6DB6DC27FA92B;
	fma.rn.f64 	%fd116, %fd115, %fd105, 0d3FB333333320F91B;
	fma.rn.f64 	%fd117, %fd116, %fd105, 0d3FC5555555555F4D;
	mul.f64 	%fd118, %fd105, %fd117;
	fma.rn.f64 	%fd19, %fd118, %fd18, %fd18;
	setp.gt.s32 	%p20, %r3, -1;
	@%p20 bra 	$L__BB0_20;
	mov.f64 	%fd123, 0d3C91A62633145C07;
	add.rn.f64 	%fd124, %fd19, %fd123;
	mov.f64 	%fd125, 0d3FF921FB54442D18;
	add.rn.f64 	%fd130, %fd125, %fd124;
	bra.uni 	$L__BB0_22;
$L__BB0_20:
	mov.f64 	%fd119, 0dBC91A62633145C07;
	add.rn.f64 	%fd120, %fd19, %fd119;
	neg.f64 	%fd121, %fd120;
	mov.f64 	%fd122, 0d3FF921FB54442D18;
	add.rn.f64 	%fd130, %fd122, %fd121;
	bra.uni 	$L__BB0_22;
$L__BB0_21:
	mov.f64 	%fd65, 0d3FF0000000000000;
	sub.f64 	%fd66, %fd65, %fd18;
	{
	.reg .b32 %temp; 
	mov.b64 	{%r31, %temp}, %fd66;
	}
	{
	.reg .b32 %temp; 
	mov.b64 	{%temp, %r32}, %fd66;
	}
	add.s32 	%r33, %r32, -1048576;
	mov.b64 	%fd67, {%r31, %r33};
	rsqrt.approx.ftz.f64 	%fd68, %fd67;
	{
	.reg .b32 %temp; 
	mov.b64 	{%r34, %temp}, %fd68;
	}
	{
	.reg .b32 %temp; 
	mov.b64 	{%temp, %r35}, %fd68;
	}
	add.s32 	%r36, %r35, -1048576;
	mov.b64 	%fd69, {%r34, %r36};
	mul.f64 	%fd70, %fd67, %fd68;
	neg.f64 	%fd71, %fd70;
	fma.rn.f64 	%fd72, %fd70, %fd71, %fd67;
	fma.rn.f64 	%fd73, %fd72, %fd69, %fd70;
	neg.f64 	%fd74, %fd73;
	fma.rn.f64 	%fd75, %fd68, %fd74, 0d3FF0000000000000;
	fma.rn.f64 	%fd76, %fd75, %fd69, %fd69;
	fma.rn.f64 	%fd77, %fd73, %fd74, %fd67;
	fma.rn.f64 	%fd78, %fd77, %fd76, %fd73;
	{
	.reg .b32 %temp; 
	mov.b64 	{%r37, %temp}, %fd78;
	}
	{
	.reg .b32 %temp; 
	mov.b64 	{%temp, %r38}, %fd78;
	}
	add.s32 	%r39, %r38, 1048576;
	mov.b64 	%fd79, {%r37, %r39};
	fma.rn.f64 	%fd80, %fd66, 0d3EC715B371155F70, 0dBEBAC2FE66FAAC4B;
	fma.rn.f64 	%fd81, %fd80, %fd66, 0d3ED9A9B88EFCD9B8;
	fma.rn.f64 	%fd82, %fd81, %fd66, 0d3EDD0F40A8A0C4C3;
	fma.rn.f64 	%fd83, %fd82, %fd66, 0d3EF46D4CFA9E0E1F;
	fma.rn.f64 	%fd84, %fd83, %fd66, 0d3F079C168D1E2422;
	fma.rn.f64 	%fd85, %fd84, %fd66, 0d3F1C9A88C3BCA540;
	fma.rn.f64 	%fd86, %fd85, %fd66, 0d3F31C4E64BD476DF;
	fma.rn.f64 	%fd87, %fd86, %fd66, 0d3F46E8BA60009C8F;
	fma.rn.f64 	%fd88, %fd87, %fd66, 0d3F5F1C71C62B05A2;
	fma.rn.f64 	%fd89, %fd88, %fd66, 0d3F76DB6DB6DC9F2C;
	fma.rn.f64 	%fd90, %fd89, %fd66, 0d3F9333333333329C;
	fma.rn.f64 	%fd91, %fd90, %fd66, 0d3FB5555555555555;
	setp.lt.s32 	%p17, %r32, 1;
	mov.f64 	%fd92, 0d0000000000000000;
	mul.rn.f64 	%fd93, %fd18, %fd92;
	mul.f64 	%fd94, %fd66, %fd91;
	fma.rn.f64 	%fd95, %fd94, %fd79, %fd79;
	selp.f64 	%fd96, %fd93, %fd95, %p17;
	setp.lt.s32 	%p18, %r32, 0;
	mov.f64 	%fd97, 0d7FF0000000000000;
	mul.rn.f64 	%fd98, %fd96, %fd97;
	selp.f64 	%fd99, %fd98, %fd96, %p18;
	setp.lt.s32 	%p19, %r3, 0;
	mov.f64 	%fd100, 0dBCA1A62633145C07;
	add.rn.f64 	%fd101, %fd99, %fd100;
	neg.f64 	%fd102, %fd101;
	mov.f64 	%fd103, 0d400921FB54442D18;
	add.rn.f64 	%fd104, %fd103, %fd102;
	selp.f64 	%fd130, %fd104, %fd99, %p19;
$L__BB0_22:
	mul.wide.s32 	%rd14, %r2, 8;
	add.s64 	%rd15, %rd1, %rd14;
	st.global.f64 	[%rd15], %fd130;
$L__BB0_23:
	ret;

}


// ===== COMPILED SASS (sm_100) =====

	.target	sm_100

	.elftype	@"ET_EXEC"


//--------------------- .note.nv.tkinfo           --------------------------
	.section	.note.nv.tkinfo,"",@"SHT_NOTE"
	.sectionflags	@"SHF_NOTE_NV_TKINFO"
	.tkinfo
        /*0018*/ 	.word	0x00000002
        /*0030*/ 	.string	""
        /*0030*/ 	.string	"ptxas"
        /*0030*/ 	.string	"Cuda compilation tools, release 13.0, V13.0.88"
        /*0030*/ 	.string	"Build cuda_13.0.r13.0/compiler.36424714_0"
        /*0030*/ 	.string	"-arch sm_100 -m 64 "



//--------------------- .note.nv.cuinfo           --------------------------
	.section	.note.nv.cuinfo,"",@"SHT_NOTE"
	.sectionflags	@"SHF_NOTE_NV_CUINFO"
        /*0018*/ 	.short	0x0002
        /*001a*/ 	.short	0x0064
        /*001c*/ 	.short	0x0082
	.zero		2


//--------------------- .nv.info                  --------------------------
	.section	.nv.info,"",@"SHT_CUDA_INFO"
	.align	4


	//----- nvinfo : EIATTR_REGCOUNT
	.align		4
        /*0000*/ 	.byte	0x04, 0x2f
        /*0002*/ 	.short	(.L_1 - .L_0)
	.align		4
.L_0:
        /*0004*/ 	.word	index@(toSphericalKernel)
        /*0008*/ 	.word	0x0000001d


	//----- nvinfo : EIATTR_FRAME_SIZE
	.align		4
.L_1:
        /*000c*/ 	.byte	0x04, 0x11
        /*000e*/ 	.short	(.L_3 - .L_2)
	.align		4
.L_2:
        /*0010*/ 	.word	index@($__internal_0_$__cuda_sm20_div_rn_f64_full)
        /*0014*/ 	.word	0x00000000


	//----- nvinfo : EIATTR_FRAME_SIZE
	.align		4
.L_3:
        /*0018*/ 	.byte	0x04, 0x11
        /*001a*/ 	.short	(.L_5 - .L_4)
	.align		4
.L_4:
        /*001c*/ 	.word	index@(toSphericalKernel)
        /*0020*/ 	.word	0x00000000


	//----- nvinfo : EIATTR_MIN_STACK_SIZE
	.align		4
.L_5:
        /*0024*/ 	.byte	0x04, 0x12
        /*0026*/ 	.short	(.L_7 - .L_6)
	.align		4
.L_6:
        /*0028*/ 	.word	index@(toSphericalKernel)
        /*002c*/ 	.word	0x00000000
.L_7:


//--------------------- .nv.compat                --------------------------
	.section	.nv.compat,"",@"SHT_CUDA_COMPAT_INFO"
	.align	4
        /*0000*/ 	.byte	0x02, 0x09, 0x00, 0x00, 0x02, 0x02, 0x01, 0x00, 0x02, 0x05, 0x05, 0x00, 0x03, 0x07, 0x01, 0x01
        /*0010*/ 	.byte	0x02, 0x03, 0x00, 0x00, 0x02, 0x06, 0x01, 0x00, 0x04, 0x0b, 0x08, 0x00, 0x01, 0x00, 0x00, 0x00
        /*0020*/ 	.byte	0x00, 0x00, 0x00, 0x00


//--------------------- .nv.info.toSphericalKernel --------------------------
	.section	.nv.info.toSphericalKernel,"",@"SHT_CUDA_INFO"
	.sectionflags	@""
	.align	4


	//----- nvinfo : EIATTR_CUDA_API_VERSION
	.align		4
        /*0000*/ 	.byte	0x04, 0x37
        /*0002*/ 	.short	(.L_9 - .L_8)
.L_8:
        /*0004*/ 	.word	0x00000082


	//----- nvinfo : EIATTR_KPARAM_INFO
	.align		4
.L_9:
        /*0008*/ 	.byte	0x04, 0x17
        /*000a*/ 	.short	(.L_11 - .L_10)
.L_10:
        /*000c*/ 	.word	0x00000000
        /*0010*/ 	.short	0x000a
        /*0012*/ 	.short	0x0038
        /*0014*/ 	.byte	0x00, 0xf0, 0x21, 0x00


	//----- nvinfo : EIATTR_KPARAM_INFO
	.align		4
.L_11:
        /*0018*/ 	.byte	0x04, 0x17
        /*001a*/ 	.short	(.L_13 - .L_12)
.L_12:
        /*001c*/ 	.word	0x00000000
        /*0020*/ 	.short	0x0009
        /*0022*/ 	.short	0x0034
        /*0024*/ 	.byte	0x00, 0xf0, 0x11, 0x00


	//----- nvinfo : EIATTR_KPARAM_INFO
	.align		4
.L_13:
        /*0028*/ 	.byte	0x04, 0x17
        /*002a*/ 	.short	(.L_15 - .L_14)
.L_14:
        /*002c*/ 	.word	0x00000000
        /*0030*/ 	.short	0x0008
        /*0032*/ 	.short	0x0030
        /*0034*/ 	.byte	0x00, 0xf0, 0x11, 0x00


	//----- nvinfo : EIATTR_KPARAM_INFO
	.align		4
.L_15:
        /*0038*/ 	.byte	0x04, 0x17
        /*003a*/ 	.short	(.L_17 - .L_16)
.L_16:
        /*003c*/ 	.word	0x00000000
        /*0040*/ 	.short	0x0007
        /*0042*/ 	.short	0x0028
        /*0044*/ 	.byte	0x00, 0xf5, 0x21, 0x00


	//----- nvinfo : EIATTR_KPARAM_INFO
	.align		4
.L_17:
        /*0048*/ 	.byte	0x04, 0x17
        /*004a*/ 	.short	(.L_19 - .L_18)
.L_18:
        /*004c*/ 	.word	0x00000000
        /*0050*/ 	.short	0x0006
        /*0052*/ 	.short	0x0024
        /*0054*/ 	.byte	0x00, 0xf0, 0x11, 0x00


	//----- nvinfo : EIATTR_KPARAM_INFO
	.align		4
.L_19:
        /*0058*/ 	.byte	0x04, 0x17
        /*005a*/ 	.short	(.L_21 - .L_20)
.L_20:
        /*005c*/ 	.word	0x00000000
        /*0060*/ 	.short	0x0005
        /*0062*/ 	.short	0x0020
        /*0064*/ 	.byte	0x00, 0xf0, 0x11, 0x00


	//----- nvinfo : EIATTR_KPARAM_INFO
	.align		4
.L_21:
        /*0068*/ 	.byte	0x04, 0x17
        /*006a*/ 	.short	(.L_23 - .L_22)
.L_22:
        /*006c*/ 	.word	0x00000000
        /*0070*/ 	.short	0x0004
        /*0072*/ 	.short	0x0018
        /*0074*/ 	.byte	0x00, 0xf5, 0x21, 0x00


	//----- nvinfo : EIATTR_KPARAM_INFO
	.align		4
.L_23:
        /*0078*/ 	.byte	0x04, 0x17
        /*007a*/ 	.short	(.L_25 - .L_24)
.L_24:
        /*007c*/ 	.word	0x00000000
        /*0080*/ 	.short	0x0003
        /*0082*/ 	.short	0x0014
        /*0084*/ 	.byte	0x00, 0xf0, 0x11, 0x00


	//----- nvinfo : EIATTR_KPARAM_INFO
	.align		4
.L_25:
        /*0088*/ 	.byte	0x04, 0x17
        /*008a*/ 	.short	(.L_27 - .L_26)
.L_26:
        /*008c*/ 	.word	0x00000000
        /*0090*/ 	.short	0x0002
        /*0092*/ 	.short	0x0010
        /*0094*/ 	.byte	0x00, 0xf0, 0x11, 0x00


	//----- nvinfo : EIATTR_KPARAM_INFO
	.align		4
.L_27:
        /*0098*/ 	.byte	0x04, 0x17
        /*009a*/ 	.short	(.L_29 - .L_28)
.L_28:
        /*009c*/ 	.word	0x00000000
        /*00a0*/ 	.short	0x0001
        /*00a2*/ 	.short	0x0008
        /*00a4*/ 	.byte	0x00, 0xf5, 0x21, 0x00


	//----- nvinfo : EIATTR_KPARAM_INFO
	.align		4
.L_29:
        /*00a8*/ 	.byte	0x04, 0x17
        /*00aa*/ 	.short	(.L_31 - .L_30)
.L_30:
        /*00ac*/ 	.word	0x00000000
        /*00b0*/ 	.short	0x0000
        /*00b2*/ 	.short	0x0000
        /*00b4*/ 	.byte	0x00, 0xf0, 0x11, 0x00


	//----- nvinfo : EIATTR_SPARSE_MMA_MASK
	.align		4
.L_31:
        /*00b8*/ 	.byte	0x03, 0x50
        /*00ba*/ 	.short	0x0000


	//----- nvinfo : EIATTR_MAXREG_COUNT
	.align		4
        /*00bc*/ 	.byte	0x03, 0x1b
        /*00be*/ 	.short	0x00ff


	//----- nvinfo : EIATTR_MERCURY_ISA_VERSION
	.align		4
        /*00c0*/ 	.byte	0x03, 0x5f
        /*00c2*/ 	.short	0x0101


	//----- nvinfo : EIATTR_VRC_CTA_INIT_COUNT
	.align		4
        /*00c4*/ 	.byte	0x02, 0x4a
	.zero		1
	.zero		1


	//----- nvinfo : EIATTR_EXIT_INSTR_OFFSETS
	.align		4
        /*00c8*/ 	.byte	0x04, 0x1c
        /*00ca*/ 	.short	(.L_33 - .L_32)


	//   ....[0]....
.L_32:
        /*00cc*/ 	.word	0x00000070


	//   ....[1]....
        /*00d0*/ 	.word	0x00000f30


	//   ....[2]....
        /*00d4*/ 	.word	0x00000fb0


	//   ....[3]....
        /*00d8*/ 	.word	0x00001060


	//   ....[4]....
        /*00dc*/ 	.word	0x000018c0


	//----- nvinfo : EIATTR_CRS_STACK_SIZE
	.align		4
.L_33:
        /*00e0*/ 	.byte	0x04, 0x1e
        /*00e2*/ 	.short	(.L_35 - .L_34)
.L_34:
        /*00e4*/ 	.word	0x00000000


	//----- nvinfo : EIATTR_CBANK_PARAM_SIZE
	.align		4
.L_35:
        /*00e8*/ 	.byte	0x03, 0x19
        /*00ea*/ 	.short	0x0040


	//----- nvinfo : EIATTR_PARAM_CBANK
	.align		4
        /*00ec*/ 	.byte	0x04, 0x0a
        /*00ee*/ 	.short	(.L_37 - .L_36)
	.align		4
.L_36:
        /*00f0*/ 	.word	index@(.nv.constant0.toSphericalKernel)
        /*00f4*/ 	.short	0x0380
        /*00f6*/ 	.short	0x0040


	//----- nvinfo : EIATTR_SW_WAR
	.align		4
.L_37:
        /*00f8*/ 	.byte	0x04, 0x36
        /*00fa*/ 	.short	(.L_39 - .L_38)
.L_38:
        /*00fc*/ 	.word	0x00000008
.L_39:


//--------------------- .nv.callgraph             --------------------------
	.section	.nv.callgraph,"",@"SHT_CUDA_CALLGRAPH"
	.align	4
	.sectionentsize	8
	.align		4
        /*0000*/ 	.word	0x00000000
	.align		4
        /*0004*/ 	.word	0xffffffff
	.align		4
        /*0008*/ 	.word	0x00000000
	.align		4
        /*000c*/ 	.word	0xfffffffe
	.align		4
        /*0010*/ 	.word	0x00000000
	.align		4
        /*0014*/ 	.word	0xfffffffd
	.align		4
        /*0018*/ 	.word	0x00000000
	.align		4
        /*001c*/ 	.word	0xfffffffc


//--------------------- .text.toSphericalKernel   --------------------------
	.section	.text.toSphericalKernel,"ax",@progbits
	.align	128
        .global         toSphericalKernel
        .type           toSphericalKernel,@function
        .size           toSphericalKernel,(.L_x_16 - toSphericalKernel)
        .other          toSphericalKernel,@"STO_CUDA_ENTRY STV_DEFAULT"
toSphericalKernel:
.text.toSphericalKernel:
[----:B------:R-:W-:Y:S01]  /*0000*/  LDC R1, c[0x0][0x37c] ;  /* 0x0000df00ff017b82 */ /* 0x000fe20000000800 */
[----:B------:R-:W0:Y:S07]  /*0010*/  S2R R3, SR_TID.X ;  /* 0x0000000000037919 */ /* 0x000e2e0000002100 */
[----:B------:R-:W0:Y:S01]  /*0020*/  S2UR UR4, SR_CTAID.X ;  /* 0x00000000000479c3 */ /* 0x000e220000002500 */
[----:B------:R-:W1:Y:S07]  /*0030*/  LDCU UR5, c[0x0][0x380] ;  /* 0x00007000ff0577ac */ /* 0x000e6e0008000800 */
[----:B------:R-:W0:Y:S02]  /*0040*/  LDC R2, c[0x0][0x360] ;  /* 0x0000d800ff027b82 */ /* 0x000e240000000800 */
[----:B0-----:R-:W-:-:S05]  /*0050*/  IMAD R2, R2, UR4, R3 ;  /* 0x0000000402027c24 */ /* 0x001fca000f8e0203 */
[----:B-1----:R-:W-:-:S13]  /*0060*/  ISETP.GE.AND P0, PT, R2, UR5, PT ;  /* 0x0000000502007c0c */ /* 0x002fda000bf06270 */
[----:B------:R-:W-:Y:S05]  /*0070*/  @P0 EXIT ;  /* 0x000000000000094d */ /* 0x000fea0003800000 */
[----:B------:R-:W0:Y:S01]  /*0080*/  LDC R7, c[0x0][0x390] ;  /* 0x0000e400ff077b82 */ /* 0x000e220000000800 */
[----:B------:R-:W-:Y:S01]  /*0090*/  IMAD R0, R2, 0x3, RZ ;  /* 0x0000000302007824 */ /* 0x000fe200078e02ff */
[----:B------:R-:W1:Y:S04]  /*00a0*/  LDCU UR4, c[0x0][0x394] ;  /* 0x00007280ff0477ac */ /* 0x000e680008000800 */
[----:B------:R-:W-:Y:S01]  /*00b0*/  IABS R8, R0 ;  /* 0x0000000000087213 */ /* 0x000fe20000000000 */
[----:B------:R-:W2:Y:S01]  /*00c0*/  LDCU.64 UR6, c[0x0][0x388] ;  /* 0x00007100ff0677ac */ /* 0x000ea20008000a00 */
[----:B0-----:R-:W-:-:S04]  /*00d0*/  IABS R6, R7 ;  /* 0x0000000700067213 */ /* 0x001fc80000000000 */
[----:B------:R-:W0:Y:S08]  /*00e0*/  I2F.RP R3, R6 ;  /* 0x0000000600037306 */ /* 0x000e300000209400 */
[----:B0-----:R-:W0:Y:S02]  /*00f0*/  MUFU.RCP R3, R3 ;  /* 0x0000000300037308 */ /* 0x001e240000001000 */
[----:B0-----:R-:W-:-:S06]  /*0100*/  VIADD R4, R3, 0xffffffe ;  /* 0x0ffffffe03047836 */ /* 0x001fcc0000000000 */
[----:B------:R0:W3:Y:S02]  /*0110*/  F2I.FTZ.U32.TRUNC.NTZ R5, R4 ;  /* 0x0000000400057305 */ /* 0x0000e4000021f000 */
[----:B0-----:R-:W-:Y:S02]  /*0120*/  IMAD.MOV.U32 R4, RZ, RZ, RZ ;  /* 0x000000ffff047224 */ /* 0x001fe400078e00ff */
[----:B---3--:R-:W-:-:S04]  /*0130*/  IMAD.MOV R9, RZ, RZ, -R5 ;  /* 0x000000ffff097224 */ /* 0x008fc800078e0a05 */
[----:B------:R-:W-:-:S04]  /*0140*/  IMAD R9, R9, R6, RZ ;  /* 0x0000000609097224 */ /* 0x000fc800078e02ff */
[----:B------:R-:W-:-:S06]  /*0150*/  IMAD.HI.U32 R5, R5, R9, R4 ;  /* 0x0000000905057227 */ /* 0x000fcc00078e0004 */
[----:B------:R-:W-:-:S04]  /*0160*/  IMAD.HI.U32 R5, R5, R8, RZ ;  /* 0x0000000805057227 */ /* 0x000fc800078e00ff */
[----:B------:R-:W-:-:S04]  /*0170*/  IMAD.MOV R3, RZ, RZ, -R5 ;  /* 0x000000ffff037224 */ /* 0x000fc800078e0a05 */
[----:B------:R-:W-:-:S05]  /*0180*/  IMAD R3, R6, R3, R8 ;  /* 0x0000000306037224 */ /* 0x000fca00078e0208 */
[----:B------:R-:W-:-:S13]  /*0190*/  ISETP.GT.U32.AND P1, PT, R6, R3, PT ;  /* 0x000000030600720c */ /* 0x000fda0003f24070 */
[----:B------:R-:W-:Y:S02]  /*01a0*/  @!P1 IMAD.IADD R3, R3, 0x1, -R6 ;  /* 0x0000000103039824 */ /* 0x000fe400078e0a06 */
[----:B------:R-:W-:Y:S01]  /*01b0*/  @!P1 VIADD R5, R5, 0x1 ;  /* 0x0000000105059836 */ /* 0x000fe20000000000 */
[----:B------:R-:W-:Y:S02]  /*01c0*/  ISETP.NE.AND P1, PT, R7, RZ, PT ;  /* 0x000000ff0700720c */ /* 0x000fe40003f25270 */
[----:B------:R-:W-:Y:S02]  /*01d0*/  ISETP.GE.U32.AND P0, PT, R3, R6, PT ;  /* 0x000000060300720c */ /* 0x000fe40003f06070 */
[----:B------:R-:W-:-:S04]  /*01e0*/  LOP3.LUT R3, R0, R7, RZ, 0x3c, !PT ;  /* 0x0000000700037212 */ /* 0x000fc800078e3cff */
[----:B------:R-:W-:-:S07]  /*01f0*/  ISETP.GE.AND P2, PT, R3, RZ, PT ;  /* 0x000000ff0300720c */ /* 0x000fce0003f46270 */
[----:B------:R-:W-:-:S06]  /*0200*/  @P0 VIADD R5, R5, 0x1 ;  /* 0x0000000105050836 */ /* 0x000fcc0000000000 */
[----:B------:R-:W-:Y:S01]  /*0210*/  @!P2 IMAD.MOV R5, RZ, RZ, -R5 ;  /* 0x000000ffff05a224 */ /* 0x000fe200078e0a05 */
[----:B------:R-:W-:-:S05]  /*0220*/  @!P1 LOP3.LUT R5, RZ, R7, RZ, 0x33, !PT ;  /* 0x00000007ff059212 */ /* 0x000fca00078e33ff */
[----:B------:R-:W-:Y:S02]  /*0230*/  IMAD.MOV R3, RZ, RZ, -R5 ;  /* 0x000000ffff037224 */ /* 0x000fe400078e0a05 */
[----:B-1----:R-:W-:Y:S01]  /*0240*/  IMAD R5, R5, UR4, RZ ;  /* 0x0000000405057c24 */ /* 0x002fe2000f8e02ff */
[----:B------:R-:W0:Y:S01]  /*0250*/  LDCU.64 UR4, c[0x0][0x358] ;  /* 0x00006b00ff0477ac */ /* 0x000e220008000a00 */
[----:B------:R-:W-:-:S05]  /*0260*/  IMAD R0, R7, R3, R0 ;  /* 0x0000000307007224 */ /* 0x000fca00078e0200 */
[----:B------:R-:W-:Y:S02]  /*0270*/  SHF.R.S32.HI R4, RZ, 0x1f, R0 ;  /* 0x0000001fff047819 */ /* 0x000fe40000011400 */
[----:B------:R-:W-:-:S04]  /*0280*/  IADD3 R0, P0, PT, R5, R0, RZ ;  /* 0x0000000005007210 */ /* 0x000fc80007f1e0ff */
[----:B------:R-:W-:Y:S02]  /*0290*/  LEA.HI.X.SX32 R5, R5, R4, 0x1, P0 ;  /* 0x0000000405057211 */ /* 0x000fe400000f0eff */
[----:B--2---:R-:W-:-:S04]  /*02a0*/  LEA R12, P0, R0, UR6, 0x3 ;  /* 0x00000006000c7c11 */ /* 0x004fc8000f8018ff */
[----:B------:R-:W-:Y:S01]  /*02b0*/  LEA.HI.X R13, R0, UR7, R5, 0x3, P0 ;  /* 0x00000007000d7c11 */ /* 0x000fe200080f1c05 */
[----:B------:R-:W1:Y:S04]  /*02c0*/  LDCU.64 UR6, c[0x0][0x3b8] ;  /* 0x00007700ff0677ac */ /* 0x000e680008000a00 */
[----:B0-----:R-:W1:Y:S01]  /*02d0*/  LDG.E.64 R10, desc[UR4][R12.64] ;  /* 0x000000040c0a7981 */ /* 0x001e62000c1e1b00 */
[----:B------:R-:W-:Y:S04]  /*02e0*/  BSSY.RECONVERGENT B1, `(.L_x_0) ;  /* 0x0000082000017945 */ /* 0x000fe80003800200 */
[----:B------:R-:W-:Y:S01]  /*02f0*/  BSSY.RELIABLE B0, `(.L_x_1) ;  /* 0x000000b000007945 */ /* 0x000fe20003800100 */
[----:B-1----:R-:W-:-:S14]  /*0300*/  DSETP.GTU.AND P0, PT, |R10|, UR6, PT ;  /* 0x000000060a007e2a */ /* 0x002fdc000bf0c200 */
[----:B------:R-:W-:Y:S05]  /*0310*/  @!P0 BRA `(.L_x_2) ;  /* 0x0000000000088947 */ /* 0x000fea0003800000 */
[----:B------:R0:W5:Y:S01]  /*0320*/  LDG.E.64 R8, desc[UR4][R12.64+0x8] ;  /* 0x000008040c087981 */ /* 0x000162000c1e1b00 */
[----:B------:R-:W-:Y:S05]  /*0330*/  BRA `(.L_x_3) ;  /* 0x0000000000187947 */ /* 0x000fea0003800000 */
.L_x_2:
[----:B------:R-:W2:Y:S01]  /*0340*/  LDG.E.64 R8, desc[UR4][R12.64+0x8] ;  /* 0x000008040c087981 */ /* 0x000ea2000c1e1b00 */
[----:B------:R-:W-:Y:S02]  /*0350*/  IMAD.MOV.U32 R6, RZ, RZ, 0x0 ;  /* 0x00000000ff067424 */ /* 0x000fe400078e00ff */
[----:B------:R-:W-:Y:S01]  /*0360*/  IMAD.MOV.U32 R7, RZ, RZ, 0x7ff80000 ;  /* 0x7ff80000ff077424 */ /* 0x000fe200078e00ff */
[----:B--2---:R-:W-:-:S14]  /*0370*/  DSETP.GTU.AND P0, PT, |R8|, UR6, PT ;  /* 0x0000000608007e2a */ /* 0x004fdc000bf0c200 */
[----:B------:R-:W-:Y:S05]  /*0380*/  @!P0 BREAK.RELIABLE B0 ;  /* 0x0000000000008942 */ /* 0x000fea0003800100 */
[----:B------:R-:W-:Y:S05]  /*0390*/  @!P0 BRA `(.L_x_4) ;  /* 0x0000000400d88947 */ /* 0x000fea0003800000 */
.L_x_3:
[----:B------:R-:W-:Y:S05]  /*03a0*/  BSYNC.RELIABLE B0 ;  /* 0x0000000000007941 */ /* 0x000fea0003800100 */
.L_x_1:
[----:B-----5:R-:W-:Y:S01]  /*03b0*/  DADD R14, -RZ, |R8| ;  /* 0x00000000ff0e7229 */ /* 0x020fe20000000508 */
[----:B------:R-:W-:Y:S01]  /*03c0*/  IMAD.MOV.U32 R4, RZ, RZ, 0x1 ;  /* 0x00000001ff047424 */ /* 0x000fe200078e00ff */
[--C-:B------:R-:W-:Y:S01]  /*03d0*/  DADD R16, -RZ, |R10|.reuse ;  /* 0x00000000ff107229 */ /* 0x100fe2000000050a */
[----:B------:R-:W-:Y:S01]  /*03e0*/  BSSY.RECONVERGENT B2, `(.L_x_5) ;  /* 0x0000017000027945 */ /* 0x000fe20003800200 */
[----:B------:R-:W-:-:S08]  /*03f0*/  DSETP.GT.AND P1, PT, |R8|, |R10|, PT ;  /* 0x4000000a0800722a */ /* 0x000fd00003f24200 */
[----:B------:R-:W-:Y:S02]  /*0400*/  FSEL R25, R15, R17, P1 ;  /* 0x000000110f197208 */ /* 0x000fe40000800000 */
[----:B------:R-:W-:Y:S02]  /*0410*/  FSEL R24, R14, R16, P1 ;  /* 0x000000100e187208 */ /* 0x000fe40000800000 */
[----:B------:R-:W1:Y:S01]  /*0420*/  MUFU.RCP64H R5, R25 ;  /* 0x0000001900057308 */ /* 0x000e620000001800 */
[----:B------:R-:W-:Y:S02]  /*0430*/  FSEL R14, R16, R14, P1 ;  /* 0x0000000e100e7208 */ /* 0x000fe40000800000 */
[----:B------:R-:W-:-:S04]  /*0440*/  FSEL R15, R17, R15, P1 ;  /* 0x0000000f110f7208 */ /* 0x000fc80000800000 */
[----:B------:R-:W-:Y:S01]  /*0450*/  FSETP.GEU.AND P2, PT, |R15|, 6.5827683646048100446e-37, PT ;  /* 0x036000000f00780b */ /* 0x000fe20003f4e200 */
[----:B-1----:R-:W-:-:S08]  /*0460*/  DFMA R6, -R24, R4, 1 ;  /* 0x3ff000001806742b */ /* 0x002fd00000000104 */
[----:B------:R-:W-:-:S08]  /*0470*/  DFMA R6, R6, R6, R6 ;  /* 0x000000060606722b */ /* 0x000fd00000000006 */
[----:B------:R-:W-:-:S08]  /*0480*/  DFMA R6, R4, R6, R4 ;  /* 0x000000060406722b */ /* 0x000fd00000000004 */
[----:B------:R-:W-:-:S08]  /*0490*/  DFMA R4, -R24, R6, 1 ;  /* 0x3ff000001804742b */ /* 0x000fd00000000106 */
[----:B------:R-:W-:-:S08]  /*04a0*/  DFMA R4, R6, R4, R6 ;  /* 0x000000040604722b */ /* 0x000fd00000000006 */
[----:B------:R-:W-:-:S08]  /*04b0*/  DMUL R6, R4, R14 ;  /* 0x0000000e04067228 */ /* 0x000fd00000000000 */
[----:B------:R-:W-:-:S08]  /*04c0*/  DFMA R16, -R24, R6, R14 ;  /* 0x000000061810722b */ /* 0x000fd0000000010e */
[----:B------:R-:W-:-:S10]  /*04d0*/  DFMA R4, R4, R16, R6 ;  /* 0x000000100404722b */ /* 0x000fd40000000006 */
[----:B------:R-:W-:-:S05]  /*04e0*/  FFMA R0, RZ, R25, R5 ;  /* 0x00000019ff007223 */ /* 0x000fca0000000005 */
[----:B------:R-:W-:-:S13]  /*04f0*/  FSETP.GT.AND P0, PT, |R0|, 1.469367938527859385e-39, PT ;  /* 0x001000000000780b */ /* 0x000fda0003f04200 */
[----:B------:R-:W-:Y:S05]  /*0500*/  @P0 BRA P2, `(.L_x_6) ;  /* 0x0000000000100947 */ /* 0x000fea0001000000 */
[----:B------:R-:W-:-:S07]  /*0510*/  MOV R0, 0x530 ;  /* 0x0000053000007802 */ /* 0x000fce0000000f00 */
[----:B0-----:R-:W-:Y:S05]  /*0520*/  CALL.REL.NOINC `($__internal_0_$__cuda_sm20_div_rn_f64_full) ;  /* 0x0000001000e87944 */ /* 0x001fea0003c00000 */
[----:B------:R-:W-:Y:S02]  /*0530*/  IMAD.MOV.U32 R4, RZ, RZ, R3 ;  /* 0x000000ffff047224 */ /* 0x000fe400078e0003 */
[----:B------:R-:W-:-:S07]  /*0540*/  IMAD.MOV.U32 R5, RZ, RZ, R6 ;  /* 0x000000ffff057224 */ /* 0x000fce00078e0006 */
.L_x_6:
[----:B------:R-:W-:Y:S05]  /*0550*/  BSYNC.RECONVERGENT B2 ;  /* 0x0000000000027941 */ /* 0x000fea0003800200 */
.L_x_5:
[----:B------:R-:W-:Y:S01]  /*0560*/  DMUL R6, R4, R4 ;  /* 0x0000000404067228 */ /* 0x000fe20000000000 */
[----:B------:R-:W-:Y:S01]  /*0570*/  MOV R14, 0xdbb65b49 ;  /* 0xdbb65b49000e7802 */ /* 0x000fe20000000f00 */
[----:B------:R-:W-:Y:S01]  /*0580*/  IMAD.MOV.U32 R15, RZ, RZ, 0x3f2d3b63 ;  /* 0x3f2d3b63ff0f7424 */ /* 0x000fe200078e00ff */
[----:B------:R-:W-:Y:S01]  /*0590*/  UMOV UR8, 0x2a25ff7e ;  /* 0x2a25ff7e00087882 */ /* 0x000fe20000000000 */
[----:B------:R-:W-:Y:S01]  /*05a0*/  UMOV UR9, 0x3ef53e1d ;  /* 0x3ef53e1d00097882 */ /* 0x000fe20000000000 */
[----:B------:R-:W-:Y:S01]  /*05b0*/  ISETP.GE.AND P2, PT, R11, RZ, PT ;  /* 0x000000ff0b00720c */ /* 0x000fe20003f46270 */
[----:B------:R-:W-:Y:S02]  /*05c0*/  DSETP.NEU.AND P3, PT, R24, RZ, PT ;  /* 0x000000ff1800722a */ /* 0x000fe40003f6d000 */
[----:B------:R-:W-:Y:S01]  /*05d0*/  DFMA R14, R6, -UR8, R14 ;  /* 0x80000008060e7c2b */ /* 0x000fe2000800000e */
[----:B------:R-:W-:Y:S01]  /*05e0*/  UMOV UR8, 0x8dde082e ;  /* 0x8dde082e00087882 */ /* 0x000fe20000000000 */
[----:B------:R-:W-:Y:S01]  /*05f0*/  UMOV UR9, 0x3f531278 ;  /* 0x3f53127800097882 */ /* 0x000fe20000000000 */
[----:B------:R-:W-:-:S05]  /*0600*/  @P1 PLOP3.LUT P0, PT, P2, PT, PT, 0x80, 0x8 ;  /* 0x000000000008181c */ /* 0x000fca000170f070 */
[----:B------:R-:W-:Y:S01]  /*0610*/  DFMA R14, R6, R14, -UR8 ;  /* 0x80000008060e7e2b */ /* 0x000fe2000800000e */
[----:B------:R-:W-:Y:S01]  /*0620*/  UMOV UR8, 0xc8249315 ;  /* 0xc824931500087882 */ /* 0x000fe20000000000 */
[----:B------:R-:W-:Y:S02]  /*0630*/  UMOV UR9, 0x3f6f9690 ;  /* 0x3f6f969000097882 */ /* 0x000fe40000000000 */
[----:B------:R-:W-:-:S04]  /*0640*/  @P3 IMAD.MOV.U32 R3, RZ, RZ, 0x7f3321d2 ;  /* 0x7f3321d2ff033424 */ /* 0x000fc800078e00ff */
[----:B------:R-:W-:Y:S01]  /*0650*/  DFMA R14, R6, R14, UR8 ;  /* 0x00000008060e7e2b */ /* 0x000fe2000800000e */
[----:B------:R-:W-:Y:S01]  /*0660*/  UMOV UR8, 0xabc7cf0d ;  /* 0xabc7cf0d00087882 */ /* 0x000fe20000000000 */
[----:B------:R-:W-:-:S06]  /*0670*/  UMOV UR9, 0x3f82cf5a ;  /* 0x3f82cf5a00097882 */ /* 0x000fcc0000000000 */
[----:B------:R-:W-:Y:S01]  /*0680*/  DFMA R14, R6, R14, -UR8 ;  /* 0x80000008060e7e2b */ /* 0x000fe2000800000e */
[----:B------:R-:W-:Y:S01]  /*0690*/  UMOV UR8, 0xb2a3bfde ;  /* 0xb2a3bfde00087882 */ /* 0x000fe20000000000 */
[----:B------:R-:W-:-:S06]  /*06a0*/  UMOV UR9, 0x3f9162b0 ;  /* 0x3f9162b000097882 */ /* 0x000fcc0000000000 */
        /* <DEDUP_REMOVED lines=39> */
[----:B------:R-:W-:-:S08]  /*0920*/  DFMA R14, R6, R14, -UR8 ;  /* 0x80000008060e7e2b */ /* 0x000fd0000800000e */
[----:B------:R-:W-:Y:S01]  /*0930*/  DMUL R14, R6, R14 ;  /* 0x0000000e060e7228 */ /* 0x000fe20000000000 */
[----:B------:R-:W-:Y:S02]  /*0940*/  @!P1 IMAD.MOV.U32 R6, RZ, RZ, 0x54442d18 ;  /* 0x54442d18ff069424 */ /* 0x000fe400078e00ff */
[----:B------:R-:W-:-:S05]  /*0950*/  @!P1 IMAD.MOV.U32 R7, RZ, RZ, 0x400921fb ;  /* 0x400921fbff079424 */ /* 0x000fca00078e00ff */
[----:B------:R-:W-:Y:S01]  /*0960*/  DFMA R16, R14, R4, R4 ;  /* 0x000000040e10722b */ /* 0x000fe20000000004 */
[----:B------:R-:W-:Y:S02]  /*0970*/  @P1 IMAD.MOV.U32 R14, RZ, RZ, 0x54442d18 ;  /* 0x54442d18ff0e1424 */ /* 0x000fe400078e00ff */
[----:B------:R-:W-:-:S05]  /*0980*/  @P1 IMAD.MOV.U32 R15, RZ, RZ, 0x3ff921fb ;  /* 0x3ff921fbff0f1424 */ /* 0x000fca00078e00ff */
[----:B------:R-:W-:Y:S02]  /*0990*/  @P1 DADD R4, -RZ, -R16 ;  /* 0x00000000ff041229 */ /* 0x000fe40000000910 */
[----:B------:R-:W-:-:S08]  /*09a0*/  @!P1 DADD R6, -R16, R6 ;  /* 0x0000000010069229 */ /* 0x000fd00000000106 */
[----:B------:R-:W-:Y:S02]  /*09b0*/  @P1 FSEL R4, R16, R4, !P0 ;  /* 0x0000000410041208 */ /* 0x000fe40004000000 */
[----:B------:R-:W-:Y:S02]  /*09c0*/  @P1 FSEL R5, R17, R5, !P0 ;  /* 0x0000000511051208 */ /* 0x000fe40004000000 */
[----:B------:R-:W-:-:S04]  /*09d0*/  @!P1 PLOP3.LUT P0, PT, P2, PT, PT, 0x80, 0x8 ;  /* 0x000000000008981c */ /* 0x000fc8000170f070 */
[----:B------:R-:W-:Y:S01]  /*09e0*/  @P1 DADD R4, R4, R14 ;  /* 0x0000000004041229 */ /* 0x000fe2000000000e */
[----:B------:R-:W-:Y:S01]  /*09f0*/  @P3 FSEL R3, R3, 3.37028055040000000000e+12, !P0 ;  /* 0x54442d1803033808 */ /* 0x000fe20004000000 */
[----:B------:R-:W-:-:S04]  /*0a00*/  @P3 IMAD.MOV.U32 R15, RZ, RZ, 0x4002d97c ;  /* 0x4002d97cff0f3424 */ /* 0x000fc800078e00ff */
[----:B------:R-:W-:Y:S02]  /*0a10*/  @!P1 FSEL R4, R6, R16, !P0 ;  /* 0x0000001006049208 */ /* 0x000fe40004000000 */
[----:B------:R-:W-:Y:S01]  /*0a20*/  @!P1 FSEL R5, R7, R17, !P0 ;  /* 0x0000001107059208 */ /* 0x000fe20004000000 */
[C-C-:B------:R-:W-:Y:S01]  /*0a30*/  @P3 DSETP.NEU.AND P1, PT, |R10|.reuse, |R8|.reuse, PT ;  /* 0x400000080a00322a */ /* 0x140fe20003f2d200 */
[----:B------:R-:W-:Y:S01]  /*0a40*/  @P3 FSEL R15, R15, 1.8213495016098022461, !P0 ;  /* 0x3fe921fb0f0f3808 */ /* 0x000fe20004000000 */
[----:B------:R-:W-:Y:S01]  /*0a50*/  DADD R10, |R10|, |R8| ;  /* 0x000000000a0a7229 */ /* 0x000fe20000000608 */
[----:B------:R-:W-:Y:S02]  /*0a60*/  @!P3 FSEL R7, RZ, 2.1426990032196044922, P0 ;  /* 0x400921fbff07b808 */ /* 0x000fe40000000000 */
[----:B------:R-:W-:Y:S02]  /*0a70*/  @!P3 FSEL R6, RZ, 3.37028055040000000000e+12, P0 ;  /* 0x54442d18ff06b808 */ /* 0x000fe40000000000 */
[----:B------:R-:W-:-:S02]  /*0a80*/  @P3 FSEL R5, R15, R5, !P1 ;  /* 0x000000050f053208 */ /* 0x000fc40004800000 */
[----:B------:R-:W-:Y:S01]  /*0a90*/  @P3 FSEL R0, R3, R4, !P1 ;  /* 0x0000000403003208 */ /* 0x000fe20004800000 */
[----:B------:R-:W-:Y:S02]  /*0aa0*/  DSETP.NAN.AND P0, PT, R10, R10, PT ;  /* 0x0000000a0a00722a */ /* 0x000fe40003f08000 */
[----:B------:R-:W-:Y:S02]  /*0ab0*/  @P3 IMAD.MOV.U32 R7, RZ, RZ, R5 ;  /* 0x000000ffff073224 */ /* 0x000fe400078e0005 */
[----:B------:R-:W-:-:S03]  /*0ac0*/  @P3 IMAD.MOV.U32 R6, RZ, RZ, R0 ;  /* 0x000000ffff063224 */ /* 0x000fc600078e0000 */
[----:B------:R-:W-:Y:S02]  /*0ad0*/  LOP3.LUT R9, R7, 0x80000000, R9, 0xb8, !PT ;  /* 0x8000000007097812 */ /* 0x000fe400078eb809 */
[----:B------:R-:W-:Y:S02]  /*0ae0*/  FSEL R6, R10, R6, P0 ;  /* 0x000000060a067208 */ /* 0x000fe40000000000 */
[----:B------:R-:W-:-:S07]  /*0af0*/  FSEL R7, R11, R9, P0 ;  /* 0x000000090b077208 */ /* 0x000fce0000000000 */
.L_x_4:
[----:B------:R-:W-:Y:S05]  /*0b00*/  BSYNC.RECONVERGENT B1 ;  /* 0x0000000000017941 */ /* 0x000fea0003800200 */
.L_x_0:
[----:B------:R-:W-:Y:S05]  /*0b10*/  WARPSYNC.ALL ;  /* 0x0000000000007948 */ /* 0x000fea0003800000 */
[----:B------:R-:W1:Y:S01]  /*0b20*/  LDC R11, c[0x0][0x3a0] ;  /* 0x0000e800ff0b7b82 */ /* 0x000e620000000800 */
[----:B------:R-:W-:Y:S01]  /*0b30*/  IABS R0, R2 ;  /* 0x0000000200007213 */ /* 0x000fe20000000000 */
[----:B------:R-:W2:Y:S01]  /*0b40*/  LDCU UR8, c[0x0][0x3a4] ;  /* 0x00007480ff0877ac */ /* 0x000ea20008000800 */
[----:B-1----:R-:W-:-:S04]  /*0b50*/  IABS R8, R11 ;  /* 0x0000000b00087213 */ /* 0x002fc80000000000 */
[----:B------:R-:W1:Y:S08]  /*0b60*/  I2F.RP R3, R8 ;  /* 0x0000000800037306 */ /* 0x000e700000209400 */
[----:B-1----:R-:W1:Y:S02]  /*0b70*/  MUFU.RCP R3, R3 ;  /* 0x0000000300037308 */ /* 0x002e640000001000 */
[----:B-1----:R-:W-:-:S06]  /*0b80*/  VIADD R4, R3, 0xffffffe ;  /* 0x0ffffffe03047836 */ /* 0x002fcc0000000000 */
[----:B------:R1:W3:Y:S02]  /*0b90*/  F2I.FTZ.U32.TRUNC.NTZ R5, R4 ;  /* 0x0000000400057305 */ /* 0x0002e4000021f000 */
[----:B-1----:R-:W-:Y:S01]  /*0ba0*/  MOV R4, RZ ;  /* 0x000000ff00047202 */ /* 0x002fe20000000f00 */
        /* <DEDUP_REMOVED lines=11> */
[----:B------:R-:W-:Y:S01]  /*0c60*/  LOP3.LUT R3, R2, R11, RZ, 0x3c, !PT ;  /* 0x0000000b02037212 */ /* 0x000fe200078e3cff */
[----:B------:R-:W1:Y:S03]  /*0c70*/  LDC.64 R8, c[0x0][0x398] ;  /* 0x0000e600ff087b82 */ /* 0x000e660000000a00 */
[----:B------:R-:W-:-:S05]  /*0c80*/  ISETP.GE.AND P2, PT, R3, RZ, PT ;  /* 0x000000ff0300720c */ /* 0x000fca0003f46270 */
[----:B------:R-:W3:Y:S02]  /*0c90*/  LDC R3, c[0x0][0x3b0] ;  /* 0x0000ec00ff037b82 */ /* 0x000ee40000000800 */
[----:B------:R-:W-:-:S06]  /*0ca0*/  @P0 VIADD R5, R5, 0x1 ;  /* 0x0000000105050836 */ /* 0x000fcc0000000000 */
[----:B------:R-:W-:Y:S01]  /*0cb0*/  @!P2 IMAD.MOV R5, RZ, RZ, -R5 ;  /* 0x000000ffff05a224 */ /* 0x000fe200078e0a05 */
[----:B------:R-:W-:-:S05]  /*0cc0*/  @!P1 LOP3.LUT R5, RZ, R11, RZ, 0x33, !PT ;  /* 0x0000000bff059212 */ /* 0x000fca00078e33ff */
[----:B------:R-:W-:-:S04]  /*0cd0*/  IMAD.MOV R4, RZ, RZ, -R5 ;  /* 0x000000ffff047224 */ /* 0x000fc800078e0a05 */
[----:B------:R-:W-:-:S04]  /*0ce0*/  IMAD R4, R11, R4, R2 ;  /* 0x000000040b047224 */ /* 0x000fc800078e0202 */
[----:B--2---:R-:W-:Y:S01]  /*0cf0*/  IMAD R5, R5, UR8, R4 ;  /* 0x0000000805057c24 */ /* 0x004fe2000f8e0204 */
[----:B------:R-:W2:Y:S03]  /*0d00*/  LDCU UR8, c[0x0][0x3b4] ;  /* 0x00007680ff0877ac */ /* 0x000ea60008000800 */
[----:B-1----:R-:W-:-:S05]  /*0d10*/  IMAD.WIDE R8, R5, 0x8, R8 ;  /* 0x0000000805087825 */ /* 0x002fca00078e0208 */
[----:B------:R1:W-:Y:S04]  /*0d20*/  STG.E.64 desc[UR4][R8.64], R6 ;  /* 0x0000000608007986 */ /* 0x0003e8000c101b04 */
[----:B------:R-:W4:Y:S01]  /*0d30*/  LDG.E.64 R4, desc[UR4][R12.64+0x10] ;  /* 0x000010040c047981 */ /* 0x000f22000c1e1b00 */
[----:B---3--:R-:W-:-:S04]  /*0d40*/  IABS R15, R3 ;  /* 0x00000003000f7213 */ /* 0x008fc80000000000 */
[----:B------:R-:W3:Y:S08]  /*0d50*/  I2F.RP R14, R15 ;  /* 0x0000000f000e7306 */ /* 0x000ef00000209400 */
[----:B---3--:R-:W3:Y:S02]  /*0d60*/  MUFU.RCP R14, R14 ;  /* 0x0000000e000e7308 */ /* 0x008ee40000001000 */
[----:B---3--:R-:W-:-:S06]  /*0d70*/  VIADD R10, R14, 0xffffffe ;  /* 0x0ffffffe0e0a7836 */ /* 0x008fcc0000000000 */
[----:B------:R3:W5:Y:S02]  /*0d80*/  F2I.FTZ.U32.TRUNC.NTZ R11, R10 ;  /* 0x0000000a000b7305 */ /* 0x000764000021f000 */
[----:B---3--:R-:W-:Y:S02]  /*0d90*/  IMAD.MOV.U32 R10, RZ, RZ, RZ ;  /* 0x000000ffff0a7224 */ /* 0x008fe400078e00ff */
[----:B-----5:R-:W-:-:S04]  /*0da0*/  IMAD.MOV R16, RZ, RZ, -R11 ;  /* 0x000000ffff107224 */ /* 0x020fc800078e0a0b */
[----:B-1----:R-:W-:-:S04]  /*0db0*/  IMAD R7, R16, R15, RZ ;  /* 0x0000000f10077224 */ /* 0x002fc800078e02ff */
[----:B------:R-:W-:Y:S02]  /*0dc0*/  IMAD.HI.U32 R11, R11, R7, R10 ;  /* 0x000000070b0b7227 */ /* 0x000fe400078e000a */
[----:B------:R-:W1:Y:S04]  /*0dd0*/  LDC.64 R6, c[0x0][0x3b8] ;  /* 0x0000ee00ff067b82 */ /* 0x000e680000000a00 */
[----:B------:R-:W-:-:S04]  /*0de0*/  IMAD.HI.U32 R11, R11, R0, RZ ;  /* 0x000000000b0b7227 */ /* 0x000fc800078e00ff */
[----:B------:R-:W-:-:S04]  /*0df0*/  IMAD.MOV R8, RZ, RZ, -R11 ;  /* 0x000000ffff087224 */ /* 0x000fc800078e0a0b */
[----:B------:R-:W-:-:S05]  /*0e00*/  IMAD R0, R15, R8, R0 ;  /* 0x000000080f007224 */ /* 0x000fca00078e0200 */
[----:B------:R-:W-:Y:S01]  /*0e10*/  ISETP.GT.U32.AND P1, PT, R15, R0, PT ;  /* 0x000000000f00720c */ /* 0x000fe20003f24070 */
[----:B-1----:R-:W-:-:S12]  /*0e20*/  DADD R8, -R6, 1 ;  /* 0x3ff0000006087429 */ /* 0x002fd80000000100 */
[----:B------:R-:W-:Y:S01]  /*0e30*/  @!P1 IMAD.IADD R0, R0, 0x1, -R15 ;  /* 0x0000000100009824 */ /* 0x000fe200078e0a0f */
[----:B------:R-:W-:Y:S02]  /*0e40*/  @!P1 IADD3 R11, PT, PT, R11, 0x1, RZ ;  /* 0x000000010b0b9810 */ /* 0x000fe40007ffe0ff */
[----:B------:R-:W-:Y:S02]  /*0e50*/  ISETP.NE.AND P1, PT, R3, RZ, PT ;  /* 0x000000ff0300720c */ /* 0x000fe40003f25270 */
[----:B------:R-:W-:Y:S02]  /*0e60*/  ISETP.GE.U32.AND P0, PT, R0, R15, PT ;  /* 0x0000000f0000720c */ /* 0x000fe40003f06070 */
[----:B------:R-:W-:-:S04]  /*0e70*/  LOP3.LUT R0, R2, R3, RZ, 0x3c, !PT ;  /* 0x0000000302007212 */ /* 0x000fc800078e3cff */
[----:B------:R-:W-:-:S07]  /*0e80*/  ISETP.GE.AND P2, PT, R0, RZ, PT ;  /* 0x000000ff0000720c */ /* 0x000fce0003f46270 */
[----:B------:R-:W-:-:S06]  /*0e90*/  @P0 VIADD R11, R11, 0x1 ;  /* 0x000000010b0b0836 */ /* 0x000fcc0000000000 */
[----:B------:R-:W-:Y:S01]  /*0ea0*/  @!P2 IMAD.MOV R11, RZ, RZ, -R11 ;  /* 0x000000ffff0ba224 */ /* 0x000fe200078e0a0b */
[----:B------:R-:W-:-:S05]  /*0eb0*/  @!P1 LOP3.LUT R11, RZ, R3, RZ, 0x33, !PT ;  /* 0x00000003ff0b9212 */ /* 0x000fca00078e33ff */
[----:B------:R-:W-:-:S04]  /*0ec0*/  IMAD.MOV R0, RZ, RZ, -R11 ;  /* 0x000000ffff007224 */ /* 0x000fc800078e0a0b */
[----:B------:R-:W-:-:S04]  /*0ed0*/  IMAD R0, R3, R0, R2 ;  /* 0x0000000003007224 */ /* 0x000fc800078e0202 */
[----:B--2---:R-:W-:Y:S01]  /*0ee0*/  IMAD R0, R11, UR8, R0 ;  /* 0x000000080b007c24 */ /* 0x004fe2000f8e0200 */
[----:B----4-:R-:W-:-:S14]  /*0ef0*/  DSETP.GT.AND P3, PT, R4, R8, PT ;  /* 0x000000080400722a */ /* 0x010fdc0003f64000 */
[----:B------:R-:W1:Y:S02]  /*0f00*/  @P3 LDC.64 R8, c[0x0][0x3a8] ;  /* 0x0000ea00ff083b82 */ /* 0x000e640000000a00 */
[----:B-1----:R-:W-:-:S05]  /*0f10*/  @P3 IMAD.WIDE R2, R0, 0x8, R8 ;  /* 0x0000000800023825 */ /* 0x002fca00078e0208 */
[----:B------:R1:W-:Y:S01]  /*0f20*/  @P3 STG.E.64 desc[UR4][R2.64], RZ ;  /* 0x000000ff02003986 */ /* 0x0003e2000c101b04 */
[----:B------:R-:W-:Y:S05]  /*0f30*/  @P3 EXIT ;  /* 0x000000000000394d */ /* 0x000fea0003800000 */
[----:B-1----:R-:W-:-:S08]  /*0f40*/  DADD R2, R6, -1 ;  /* 0xbff0000006027429 */ /* 0x002fd00000000000 */
[----:B------:R-:W-:-:S14]  /*0f50*/  DSETP.GEU.AND P0, PT, R4, R2, PT ;  /* 0x000000020400722a */ /* 0x000fdc0003f0e000 */
[----:B------:R-:W1:Y:S01]  /*0f60*/  @!P0 LDC.64 R8, c[0x0][0x3a8] ;  /* 0x0000ea00ff088b82 */ /* 0x000e620000000a00 */
[----:B------:R-:W-:Y:S02]  /*0f70*/  @!P0 IMAD.MOV.U32 R2, RZ, RZ, 0x53c8d4f1 ;  /* 0x53c8d4f1ff028424 */ /* 0x000fe400078e00ff */
[----:B------:R-:W-:Y:S02]  /*0f80*/  @!P0 IMAD.MOV.U32 R3, RZ, RZ, 0x400921fb ;  /* 0x400921fbff038424 */ /* 0x000fe400078e00ff */
[----:B-1----:R-:W-:-:S05]  /*0f90*/  @!P0 IMAD.WIDE R8, R0, 0x8, R8 ;  /* 0x0000000800088825 */ /* 0x002fca00078e0208 */
[----:B------:R1:W-:Y:S01]  /*0fa0*/  @!P0 STG.E.64 desc[UR4][R8.64], R2 ;  /* 0x0000000208008986 */ /* 0x0003e2000c101b04 */
[----:B------:R-:W-:Y:S05]  /*0fb0*/  @!P0 EXIT ;  /* 0x000000000000894d */ /* 0x000fea0003800000 */
[----:B-1----:R-:W2:Y:S04]  /*0fc0*/  LDG.E.64 R2, desc[UR4][R12.64+0x8] ;  /* 0x000008040c027981 */ /* 0x002ea8000c1e1b00 */
[----:B------:R-:W3:Y:S01]  /*0fd0*/  LDG.E.64 R8, desc[UR4][R12.64] ;  /* 0x000000040c087981 */ /* 0x000ee2000c1e1b00 */
[----:B--2---:R-:W-:-:S08]  /*0fe0*/  DADD R2, |R4|, |R2| ;  /* 0x0000000004027229 */ /* 0x004fd00000000602 */
[----:B---3--:R-:W-:-:S08]  /*0ff0*/  DADD R2, R2, |R8| ;  /* 0x0000000002027229 */ /* 0x008fd00000000408 */
[----:B------:R-:W-:-:S14]  /*1000*/  DSETP.GEU.AND P0, PT, R2, R6, PT ;  /* 0x000000060200722a */ /* 0x000fdc0003f0e000 */
[----:B------:R-:W1:Y:S01]  /*1010*/  @!P0 LDC.64 R6, c[0x0][0x3a8] ;  /* 0x0000ea00ff068b82 */ /* 0x000e620000000a00 */
[----:B------:R-:W-:Y:S02]  /*1020*/  @!P0 IMAD.MOV.U32 R2, RZ, RZ, 0x0 ;  /* 0x00000000ff028424 */ /* 0x000fe400078e00ff */
[----:B------:R-:W-:Y:S02]  /*1030*/  @!P0 IMAD.MOV.U32 R3, RZ, RZ, 0x7ff80000 ;  /* 0x7ff80000ff038424 */ /* 0x000fe400078e00ff */
[----:B-1----:R-:W-:-:S05]  /*1040*/  @!P0 IMAD.WIDE R6, R0, 0x8, R6 ;  /* 0x0000000800068825 */ /* 0x002fca00078e0206 */
[----:B------:R1:W-:Y:S01]  /*1050*/  @!P0 STG.E.64 desc[UR4][R6.64], R2 ;  /* 0x0000000206008986 */ /* 0x0003e2000c101b04 */
[----:B------:R-:W-:Y:S05]  /*1060*/  @!P0 EXIT ;  /* 0x000000000000894d */ /* 0x000fea0003800000 */
[----:B-1----:R-:W-:Y:S01]  /*1070*/  DADD R2, -RZ, |R4| ;  /* 0x00000000ff027229 */ /* 0x002fe20000000504 */
[----:B------:R-:W-:Y:S09]  /*1080*/  BSSY.RECONVERGENT B1, `(.L_x_7) ;  /* 0x0000080000017945 */ /* 0x000ff20003800200 */
[----:B------:R-:W-:-:S13]  /*1090*/  ISETP.GT.AND P0, PT, R3, 0x3fe26665, PT ;  /* 0x3fe266650300780c */ /* 0x000fda0003f04270 */
[----:B------:R-:W-:Y:S05]  /*10a0*/  @P0 BRA `(.L_x_8) ;  /* 0x0000000000d40947 */ /* 0x000fea0003800000 */
[----:B------:R-:W-:Y:S01]  /*10b0*/  DMUL R2, R4, R4 ;  /* 0x0000000404027228 */ /* 0x000fe20000000000 */
[----:B------:R-:W-:Y:S01]  /*10c0*/  IMAD.MOV.U32 R6, RZ, RZ, 0x180754af ;  /* 0x180754afff067424 */ /* 0x000fe200078e00ff */
[----:B------:R-:W-:Y:S01]  /*10d0*/  UMOV UR6, 0xdc1895e9 ;  /* 0xdc1895e900067882 */ /* 0x000fe20000000000 */
[----:B------:R-:W-:Y:S01]  /*10e0*/  IMAD.MOV.U32 R7, RZ, RZ, 0x3fb3823b ;  /* 0x3fb3823bff077424 */ /* 0x000fe200078e00ff */
[----:B------:R-:W-:Y:S01]  /*10f0*/  UMOV UR7, 0x3fb0066b ;  /* 0x3fb0066b00077882 */ /* 0x000fe20000000000 */
[----:B------:R-:W-:-:S04]  /*1100*/  ISETP.GT.AND P0, PT, R5, -0x1, PT ;  /* 0xffffffff0500780c */ /* 0x000fc80003f04270 */
[----:B------:R-:W-:Y:S01]  /*1110*/  DFMA R6, R2, UR6, -R6 ;  /* 0x0000000602067c2b */ /* 0x000fe20008000806 */
        /* <DEDUP_REMOVED lines=35> */
[----:B------:R-:W-:Y:S01]  /*1350*/  DMUL R6, R2, R6 ;  /* 0x0000000602067228 */ /* 0x000fe20000000000 */
[----:B------:R-:W-:Y:S02]  /*1360*/  @!P0 IMAD.MOV.U32 R2, RZ, RZ, 0x33145c07 ;  /* 0x33145c07ff028424 */ /* 0x000fe400078e00ff */
[----:B------:R-:W-:-:S05]  /*1370*/  @!P0 IMAD.MOV.U32 R3, RZ, RZ, 0x3c91a626 ;  /* 0x3c91a626ff038424 */ /* 0x000fca00078e00ff */
[----:B------:R-:W-:Y:S01]  /*1380*/  DFMA R6, |R4|, R6, |R4| ;  /* 0x000000060406722b */ /* 0x000fe20000000604 */
[----:B------:R-:W-:Y:S01]  /*1390*/  @P0 MOV R4, 0x33145c07 ;  /* 0x33145c0700040802 */ /* 0x000fe20000000f00 */
[----:B------:R-:W-:-:S06]  /*13a0*/  @P0 IMAD.MOV.U32 R5, RZ, RZ, 0x3c91a626 ;  /* 0x3c91a626ff050424 */ /* 0x000fcc00078e00ff */
[C---:B------:R-:W-:Y:S02]  /*13b0*/  @!P0 DADD R2, R6.reuse, R2 ;  /* 0x0000000006028229 */ /* 0x040fe40000000002 */
[----:B------:R-:W-:-:S06]  /*13c0*/  @P0 DADD R4, R6, -R4 ;  /* 0x0000000006040229 */ /* 0x000fcc0000000804 */
[----:B------:R-:W-:Y:S02]  /*13d0*/  @!P0 DADD R2, R2, UR6 ;  /* 0x0000000602028e29 */ /* 0x000fe40008000000 */
[----:B------:R-:W-:Y:S01]  /*13e0*/  @P0 DADD R2, -R4, UR6 ;  /* 0x0000000604020e29 */ /* 0x000fe20008000100 */
[----:B------:R-:W-:Y:S10]  /*13f0*/  BRA `(.L_x_9) ;  /* 0x0000000400207947 */ /* 0x000ff40003800000 */
.L_x_8:
[----:B------:R-:W-:Y:S01]  /*1400*/  DADD R2, -|R4|, 1 ;  /* 0x3ff0000004027429 */ /* 0x000fe20000000300 */
[----:B------:R-:W-:Y:S01]  /*1410*/  IMAD.MOV.U32 R6, RZ, RZ, 0x66faac4b ;  /* 0x66faac4bff067424 */ /* 0x000fe200078e00ff */
[----:B------:R-:W-:Y:S01]  /*1420*/  UMOV UR6, 0x71155f70 ;  /* 0x71155f7000067882 */ /* 0x000fe20000000000 */
[----:B------:R-:W-:Y:S01]  /*1430*/  IMAD.MOV.U32 R7, RZ, RZ, 0x3ebac2fe ;  /* 0x3ebac2feff077424 */ /* 0x000fe200078e00ff */
[----:B------:R-:W-:-:S05]  /*1440*/  UMOV UR7, 0x3ec715b3 ;  /* 0x3ec715b300077882 */ /* 0x000fca0000000000 */
[----:B------:R-:W-:Y:S01]  /*1450*/  DFMA R6, R2, UR6, -R6 ;  /* 0x0000000602067c2b */ /* 0x000fe20008000806 */
[----:B------:R-:W-:Y:S01]  /*1460*/  UMOV UR6, 0x8efcd9b8 ;  /* 0x8efcd9b800067882 */ /* 0x000fe20000000000 */
[----:B------:R-:W-:Y:S01]  /*1470*/  UMOV UR7, 0x3ed9a9b8 ;  /* 0x3ed9a9b800077882 */ /* 0x000fe20000000000 */
[----:B------:R-:W-:-:S05]  /*1480*/  ISETP.GE.AND P0, PT, R3, 0x1, PT ;  /* 0x000000010300780c */ /* 0x000fca0003f06270 */
[----:B------:R-:W-:Y:S01]  /*1490*/  DFMA R6, R2, R6, UR6 ;  /* 0x0000000602067e2b */ /* 0x000fe20008000006 */
[----:B------:R-:W-:Y:S01]  /*14a0*/  UMOV UR6, 0xa8a0c4c3 ;  /* 0xa8a0c4c300067882 */ /* 0x000fe20000000000 */
[----:B------:R-:W-:-:S06]  /*14b0*/  UMOV UR7, 0x3edd0f40 ;  /* 0x3edd0f4000077882 */ /* 0x000fcc0000000000 */
[----:B------:R-:W-:Y:S01]  /*14c0*/  DFMA R8, R2, R6, UR6 ;  /* 0x0000000602087e2b */ /* 0x000fe20008000006 */
[----:B------:R-:W-:Y:S01]  /*14d0*/  UMOV UR6, 0xfa9e0e1f ;  /* 0xfa9e0e1f00067882 */ /* 0x000fe20000000000 */
[----:B------:R-:W-:Y:S01]  /*14e0*/  UMOV UR7, 0x3ef46d4c ;  /* 0x3ef46d4c00077882 */ /* 0x000fe20000000000 */
[----:B------:R-:W-:Y:S02]  /*14f0*/  VIADD R7, R3, 0xfff00000 ;  /* 0xfff0000003077836 */ /* 0x000fe40000000000 */
[----:B------:R-:W-:-:S03]  /*1500*/  IMAD.MOV.U32 R6, RZ, RZ, R2 ;  /* 0x000000ffff067224 */ /* 0x000fc600078e0002 */
[----:B------:R-:W-:Y:S01]  /*1510*/  DFMA R10, R2, R8, UR6 ;  /* 0x00000006020a7e2b */ /* 0x000fe20008000008 */
[----:B------:R-:W-:Y:S01]  /*1520*/  UMOV UR6, 0x8d1e2422 ;  /* 0x8d1e242200067882 */ /* 0x000fe20000000000 */
[----:B------:R-:W-:Y:S01]  /*1530*/  UMOV UR7, 0x3f079c16 ;  /* 0x3f079c1600077882 */ /* 0x000fe20000000000 */
[----:B------:R-:W0:Y:S01]  /*1540*/  MUFU.RSQ64H R9, R7 ;  /* 0x0000000700097308 */ /* 0x000e220000001c00 */
[----:B------:R-:W-:-:S04]  /*1550*/  IMAD.MOV.U32 R8, RZ, RZ, RZ ;  /* 0x000000ffff087224 */ /* 0x000fc800078e00ff */
[----:B------:R-:W-:Y:S01]  /*1560*/  DFMA R10, R2, R10, UR6 ;  /* 0x00000006020a7e2b */ /* 0x000fe2000800000a */
[----:B------:R-:W-:Y:S01]  /*1570*/  UMOV UR6, 0xc3bca540 ;  /* 0xc3bca54000067882 */ /* 0x000fe20000000000 */
[----:B------:R-:W-:-:S06]  /*1580*/  UMOV UR7, 0x3f1c9a88 ;  /* 0x3f1c9a8800077882 */ /* 0x000fcc0000000000 */
[----:B------:R-:W-:Y:S01]  /*1590*/  DFMA R10, R2, R10, UR6 ;  /* 0x00000006020a7e2b */ /* 0x000fe2000800000a */
[----:B------:R-:W-:Y:S01]  /*15a0*/  UMOV UR6, 0x4bd476df ;  /* 0x4bd476df00067882 */ /* 0x000fe20000000000 */
[----:B------:R-:W-:Y:S01]  /*15b0*/  UMOV UR7, 0x3f31c4e6 ;  /* 0x3f31c4e600077882 */ /* 0x000fe20000000000 */
[----:B0-----:R-:W-:-:S05]  /*15c0*/  DMUL R12, R6, R8 ;  /* 0x00000008060c7228 */ /* 0x001fca0000000000 */
[----:B------:R-:W-:Y:S01]  /*15d0*/  DFMA R16, R2, R10, UR6 ;  /* 0x0000000602107e2b */ /* 0x000fe2000800000a */
[----:B------:R-:W-:Y:S01]  /*15e0*/  UMOV UR6, 0x60009c8f ;  /* 0x60009c8f00067882 */ /* 0x000fe20000000000 */
[----:B------:R-:W-:Y:S01]  /*15f0*/  UMOV UR7, 0x3f46e8ba ;  /* 0x3f46e8ba00077882 */ /* 0x000fe20000000000 */
[----:B------:R-:W-:Y:S01]  /*1600*/  VIADD R11, R9, 0xfff00000 ;  /* 0xfff00000090b7836 */ /* 0x000fe20000000000 */
[----:B------:R-:W-:Y:S01]  /*1610*/  DFMA R14, R12, -R12, R6 ;  /* 0x8000000c0c0e722b */ /* 0x000fe20000000006 */
[----:B------:R-:W-:-:S03]  /*1620*/  IMAD.MOV.U32 R10, RZ, RZ, RZ ;  /* 0x000000ffff0a7224 */ /* 0x000fc600078e00ff */
[----:B------:R-:W-:Y:S01]  /*1630*/  DFMA R16, R2, R16, UR6 ;  /* 0x0000000602107e2b */ /* 0x000fe20008000010 */
[----:B------:R-:W-:Y:S01]  /*1640*/  UMOV UR6, 0xc62b05a2 ;  /* 0xc62b05a200067882 */ /* 0x000fe20000000000 */
[----:B------:R-:W-:Y:S02]  /*1650*/  UMOV UR7, 0x3f5f1c71 ;  /* 0x3f5f1c7100077882 */ /* 0x000fe40000000000 */
[----:B------:R-:W-:-:S04]  /*1660*/  DFMA R14, R10, R14, R12 ;  /* 0x0000000e0a0e722b */ /* 0x000fc8000000000c */
[----:B------:R-:W-:Y:S01]  /*1670*/  DFMA R16, R2, R16, UR6 ;  /* 0x0000000602107e2b */ /* 0x000fe20008000010 */
[----:B------:R-:W-:Y:S01]  /*1680*/  UMOV UR6, 0xb6dc9f2c ;  /* 0xb6dc9f2c00067882 */ /* 0x000fe20000000000 */
[----:B------:R-:W-:Y:S02]  /*1690*/  UMOV UR7, 0x3f76db6d ;  /* 0x3f76db6d00077882 */ /* 0x000fe40000000000 */
[-C--:B------:R-:W-:Y:S02]  /*16a0*/  DFMA R8, R8, -R14.reuse, 1 ;  /* 0x3ff000000808742b */ /* 0x080fe4000000080e */
[----:B------:R-:W-:Y:S02]  /*16b0*/  DFMA R6, R14, -R14, R6 ;  /* 0x8000000e0e06722b */ /* 0x000fe40000000006 */
[----:B------:R-:W-:Y:S01]  /*16c0*/  DFMA R16, R2, R16, UR6 ;  /* 0x0000000602107e2b */ /* 0x000fe20008000010 */
[----:B------:R-:W-:Y:S01]  /*16d0*/  UMOV UR6, 0x3333329c ;  /* 0x3333329c00067882 */ /* 0x000fe20000000000 */
[----:B------:R-:W-:-:S02]  /*16e0*/  UMOV UR7, 0x3f933333 ;  /* 0x3f93333300077882 */ /* 0x000fc40000000000 */
[----:B------:R-:W-:-:S04]  /*16f0*/  DFMA R8, R10, R8, R10 ;  /* 0x000000080a08722b */ /* 0x000fc8000000000a */
[----:B------:R-:W-:Y:S01]  /*1700*/  DFMA R16, R2, R16, UR6 ;  /* 0x0000000602107e2b */ /* 0x000fe20008000010 */
[----:B------:R-:W-:Y:S01]  /*1710*/  UMOV UR6, 0x55555555 ;  /* 0x5555555500067882 */ /* 0x000fe20000000000 */
[----:B------:R-:W-:Y:S02]  /*1720*/  UMOV UR7, 0x3fb55555 ;  /* 0x3fb5555500077882 */ /* 0x000fe40000000000 */
[----:B------:R-:W-:Y:S02]  /*1730*/  DFMA R6, R8, R6, R14 ;  /* 0x000000060806722b */ /* 0x000fe4000000000e */
[----:B------:R-:W-:Y:S02]  /*1740*/  DMUL R8, RZ, |R4| ;  /* 0x40000004ff087228 */ /* 0x000fe40000000000 */
[----:B------:R-:W-:Y:S01]  /*1750*/  DFMA R16, R2, R16, UR6 ;  /* 0x0000000602107e2b */ /* 0x000fe20008000010 */
[----:B------:R-:W-:Y:S01]  /*1760*/  UMOV UR6, 0x33145c07 ;  /* 0x33145c0700067882 */ /* 0x000fe20000000000 */
[----:B------:R-:W-:-:S04]  /*1770*/  UMOV UR7, 0x3ca1a626 ;  /* 0x3ca1a62600077882 */ /* 0x000fc80000000000 */
[----:B------:R-:W-:Y:S02]  /*1780*/  VIADD R7, R7, 0x100000 ;  /* 0x0010000007077836 */ /* 0x000fe40000000000 */
[----:B------:R-:W-:-:S08]  /*1790*/  DMUL R16, R2, R16 ;  /* 0x0000001002107228 */ /* 0x000fd00000000000 */
[----:B------:R-:W-:-:S10]  /*17a0*/  DFMA R16, R6, R16, R6 ;  /* 0x000000100610722b */ /* 0x000fd40000000006 */
[----:B------:R-:W-:Y:S02]  /*17b0*/  FSEL R8, R8, R16, !P0 ;  /* 0x0000001008087208 */ /* 0x000fe40004000000 */
[----:B------:R-:W-:Y:S02]  /*17c0*/  FSEL R9, R9, R17, !P0 ;  /* 0x0000001109097208 */ /* 0x000fe40004000000 */
[----:B------:R-:W-:-:S04]  /*17d0*/  ISETP.GE.AND P0, PT, R3, RZ, PT ;  /* 0x000000ff0300720c */ /* 0x000fc80003f06270 */
[----:B------:R-:W-:-:S10]  /*17e0*/  DMUL R6, R8, +INF ;  /* 0x7ff0000008067828 */ /* 0x000fd40000000000 */
[----:B------:R-:W-:Y:S02]  /*17f0*/  FSEL R6, R6, R8, !P0 ;  /* 0x0000000806067208 */ /* 0x000fe40004000000 */
[----:B------:R-:W-:Y:S02]  /*1800*/  FSEL R7, R7, R9, !P0 ;  /* 0x0000000907077208 */ /* 0x000fe40004000000 */
[----:B------:R-:W-:-:S04]  /*1810*/  ISETP.GE.AND P0, PT, R5, RZ, PT ;  /* 0x000000ff0500720c */ /* 0x000fc80003f06270 */
[----:B------:R-:W-:Y:S01]  /*1820*/  DADD R2, R6, -UR6 ;  /* 0x8000000606027e29 */ /* 0x000fe20008000000 */
[----:B------:R-:W-:Y:S01]  /*1830*/  UMOV UR6, 0x54442d18 ;  /* 0x54442d1800067882 */ /* 0x000fe20000000000 */
[----:B------:R-:W-:-:S06]  /*1840*/  UMOV UR7, 0x400921fb ;  /* 0x400921fb00077882 */ /* 0x000fcc0000000000 */
[----:B------:R-:W-:-:S10]  /*1850*/  DADD R2, -R2, UR6 ;  /* 0x0000000602027e29 */ /* 0x000fd40008000100 */
[----:B------:R-:W-:Y:S02]  /*1860*/  FSEL R2, R2, R6, !P0 ;  /* 0x0000000602027208 */ /* 0x000fe40004000000 */
[----:B------:R-:W-:-:S07]  /*1870*/  FSEL R3, R3, R7, !P0 ;  /* 0x0000000703037208 */ /* 0x000fce0004000000 */
.L_x_9:
[----:B------:R-:W-:Y:S05]  /*1880*/  BSYNC.RECONVERGENT B1 ;  /* 0x0000000000017941 */ /* 0x000fea0003800200 */
.L_x_7:
[----:B------:R-:W1:Y:S02]  /*1890*/  LDC.64 R4, c[0x0][0x3a8] ;  /* 0x0000ea00ff047b82 */ /* 0x000e640000000a00 */
[----:B-1----:R-:W-:-:S05]  /*18a0*/  IMAD.WIDE R4, R0, 0x8, R4 ;  /* 0x0000000800047825 */ /* 0x002fca00078e0204 */
[----:B------:R-:W-:Y:S01]  /*18b0*/  STG.E.64 desc[UR4][R4.64], R2 ;  /* 0x0000000204007986 */ /* 0x000fe2000c101b04 */
[----:B------:R-:W-:Y:S05]  /*18c0*/  EXIT ;  /* 0x000000000000794d */ /* 0x000fea0003800000 */
        .weak           $__internal_0_$__cuda_sm20_div_rn_f64_full
        .type           $__internal_0_$__cuda_sm20_div_rn_f64_full,@function
        .size           $__internal_0_$__cuda_sm20_div_rn_f64_full,(.L_x_16 - $__internal_0_$__cuda_sm20_div_rn_f64_full)
$__internal_0_$__cuda_sm20_div_rn_f64_full:
[C---:B------:R-:W-:Y:S01]  /*18d0*/  FSETP.GEU.AND P0, PT, |R25|.reuse, 1.469367938527859385e-39, PT ;  /* 0x001000001900780b */ /* 0x040fe20003f0e200 */
[----:B------:R-:W-:Y:S01]  /*18e0*/  IMAD.MOV.U32 R20, RZ, RZ, 0x1 ;  /* 0x00000001ff147424 */ /* 0x000fe200078e00ff */
[----:B------:R-:W-:Y:S01]  /*18f0*/  LOP3.LUT R6, R25, 0x800fffff, RZ, 0xc0, !PT ;  /* 0x800fffff19067812 */ /* 0x000fe200078ec0ff */
[----:B------:R-:W-:Y:S01]  /*1900*/  BSSY.RECONVERGENT B3, `(.L_x_10) ;  /* 0x0000054000037945 */ /* 0x000fe20003800200 */
[C---:B------:R-:W-:Y:S02]  /*1910*/  FSETP.GEU.AND P3, PT, |R15|.reuse, 1.469367938527859385e-39, PT ;  /* 0x001000000f00780b */ /* 0x040fe40003f6e200 */
[----:B------:R-:W-:Y:S01]  /*1920*/  LOP3.LUT R7, R6, 0x3ff00000, RZ, 0xfc, !PT ;  /* 0x3ff0000006077812 */ /* 0x000fe200078efcff */
[----:B------:R-:W-:Y:S01]  /*1930*/  IMAD.MOV.U32 R6, RZ, RZ, R24 ;  /* 0x000000ffff067224 */ /* 0x000fe200078e0018 */
[----:B------:R-:W-:Y:S02]  /*1940*/  LOP3.LUT R3, R15, 0x7ff00000, RZ, 0xc0, !PT ;  /* 0x7ff000000f037812 */ /* 0x000fe400078ec0ff */
[----:B------:R-:W-:-:S03]  /*1950*/  LOP3.LUT R26, R25, 0x7ff00000, RZ, 0xc0, !PT ;  /* 0x7ff00000191a7812 */ /* 0x000fc600078ec0ff */
[----:B------:R-:W-:Y:S01]  /*1960*/  @!P0 DMUL R6, R24, 8.98846567431157953865e+307 ;  /* 0x7fe0000018068828 */ /* 0x000fe20000000000 */
[----:B------:R-:W-:-:S03]  /*1970*/  ISETP.GE.U32.AND P2, PT, R3, R26, PT ;  /* 0x0000001a0300720c */ /* 0x000fc60003f46070 */
[----:B------:R-:W-:Y:S01]  /*1980*/  @!P3 LOP3.LUT R4, R25, 0x7ff00000, RZ, 0xc0, !PT ;  /* 0x7ff000001904b812 */ /* 0x000fe200078ec0ff */
[----:B------:R-:W-:Y:S01]  /*1990*/  @!P3 IMAD.MOV.U32 R22, RZ, RZ, RZ ;  /* 0x000000ffff16b224 */ /* 0x000fe200078e00ff */
[----:B------:R-:W0:Y:S02]  /*19a0*/  MUFU.RCP64H R21, R7 ;  /* 0x0000000700157308 */ /* 0x000e240000001800 */
[----:B------:R-:W-:Y:S02]  /*19b0*/  @!P3 ISETP.GE.U32.AND P4, PT, R3, R4, PT ;  /* 0x000000040300b20c */ /* 0x000fe40003f86070 */
[----:B------:R-:W-:Y:S02]  /*19c0*/  MOV R4, 0x1ca00000 ;  /* 0x1ca0000000047802 */ /* 0x000fe40000000f00 */
[----:B------:R-:W-:Y:S02]  /*19d0*/  @!P0 LOP3.LUT R26, R7, 0x7ff00000, RZ, 0xc0, !PT ;  /* 0x7ff00000071a8812 */ /* 0x000fe400078ec0ff */
[----:B------:R-:W-:-:S04]  /*19e0*/  @!P3 SEL R5, R4, 0x63400000, !P4 ;  /* 0x634000000405b807 */ /* 0x000fc80006000000 */
[----:B------:R-:W-:-:S04]  /*19f0*/  @!P3 LOP3.LUT R5, R5, 0x80000000, R15, 0xf8, !PT ;  /* 0x800000000505b812 */ /* 0x000fc800078ef80f */
[----:B------:R-:W-:Y:S01]  /*1a00*/  @!P3 LOP3.LUT R23, R5, 0x100000, RZ, 0xfc, !PT ;  /* 0x001000000517b812 */ /* 0x000fe200078efcff */
[----:B0-----:R-:W-:-:S08]  /*1a10*/  DFMA R16, R20, -R6, 1 ;  /* 0x3ff000001410742b */ /* 0x001fd00000000806 */
[----:B------:R-:W-:-:S08]  /*1a20*/  DFMA R16, R16, R16, R16 ;  /* 0x000000101010722b */ /* 0x000fd00000000010 */
[----:B------:R-:W-:Y:S01]  /*1a30*/  DFMA R20, R20, R16, R20 ;  /* 0x000000101414722b */ /* 0x000fe20000000014 */
[----:B------:R-:W-:Y:S01]  /*1a40*/  SEL R17, R4, 0x63400000, !P2 ;  /* 0x6340000004117807 */ /* 0x000fe20005000000 */
[----:B------:R-:W-:-:S03]  /*1a50*/  IMAD.MOV.U32 R16, RZ, RZ, R14 ;  /* 0x000000ffff107224 */ /* 0x000fc600078e000e */
[----:B------:R-:W-:-:S03]  /*1a60*/  LOP3.LUT R17, R17, 0x800fffff, R15, 0xf8, !PT ;  /* 0x800fffff11117812 */ /* 0x000fc600078ef80f */
[----:B------:R-:W-:-:S03]  /*1a70*/  DFMA R18, R20, -R6, 1 ;  /* 0x3ff000001412742b */ /* 0x000fc60000000806 */
[----:B------:R-:W-:-:S05]  /*1a80*/  @!P3 DFMA R16, R16, 2, -R22 ;  /* 0x400000001010b82b */ /* 0x000fca0000000816 */
[----:B------:R-:W-:-:S08]  /*1a90*/  DFMA R18, R20, R18, R20 ;  /* 0x000000121412722b */ /* 0x000fd00000000014 */
[----:B------:R-:W-:-:S08]  /*1aa0*/  DMUL R20, R18, R16 ;  /* 0x0000001012147228 */ /* 0x000fd00000000000 */
[----:B------:R-:W-:-:S08]  /*1ab0*/  DFMA R22, R20, -R6, R16 ;  /* 0x800000061416722b */ /* 0x000fd00000000010 */
[----:B------:R-:W-:Y:S01]  /*1ac0*/  DFMA R22, R18, R22, R20 ;  /* 0x000000161216722b */ /* 0x000fe20000000014 */
[----:B------:R-:W-:Y:S01]  /*1ad0*/  IMAD.MOV.U32 R19, RZ, RZ, R3 ;  /* 0x000000ffff137224 */ /* 0x000fe200078e0003 */
[----:B------:R-:W-:-:S05]  /*1ae0*/  @!P3 LOP3.LUT R19, R17, 0x7ff00000, RZ, 0xc0, !PT ;  /* 0x7ff000001113b812 */ /* 0x000fca00078ec0ff */
[----:B------:R-:W-:-:S05]  /*1af0*/  VIADD R5, R19, 0xffffffff ;  /* 0xffffffff13057836 */ /* 0x000fca0000000000 */
[----:B------:R-:W-:Y:S01]  /*1b00*/  ISETP.GT.U32.AND P0, PT, R5, 0x7feffffe, PT ;  /* 0x7feffffe0500780c */ /* 0x000fe20003f04070 */
[----:B------:R-:W-:-:S05]  /*1b10*/  VIADD R5, R26, 0xffffffff ;  /* 0xffffffff1a057836 */ /* 0x000fca0000000000 */
[----:B------:R-:W-:-:S13]  /*1b20*/  ISETP.GT.U32.OR P0, PT, R5, 0x7feffffe, P0 ;  /* 0x7feffffe0500780c */ /* 0x000fda0000704470 */
[----:B------:R-:W-:Y:S05]  /*1b30*/  @P0 BRA `(.L_x_11) ;  /* 0x00000000006c0947 */ /* 0x000fea0003800000 */
[----:B------:R-:W-:-:S04]  /*1b40*/  LOP3.LUT R14, R25, 0x7ff00000, RZ, 0xc0, !PT ;  /* 0x7ff00000190e7812 */ /* 0x000fc800078ec0ff */
[CC--:B------:R-:W-:Y:S02]  /*1b50*/  VIADDMNMX R5, R3.reuse, -R14.reuse, 0xb9600000, !PT ;  /* 0xb960000003057446 */ /* 0x0c0fe4000780090e */
[----:B------:R-:W-:Y:S01]  /*1b60*/  ISETP.GE.U32.AND P0, PT, R3, R14, PT ;  /* 0x0000000e0300720c */ /* 0x000fe20003f06070 */
[----:B------:R-:W-:Y:S01]  /*1b70*/  IMAD.MOV.U32 R14, RZ, RZ, RZ ;  /* 0x000000ffff0e7224 */ /* 0x000fe200078e00ff */
[----:B------:R-:W-:Y:S02]  /*1b80*/  VIMNMX R3, PT, PT, R5, 0x46a00000, PT ;  /* 0x46a0000005037848 */ /* 0x000fe40003fe0100 */
[----:B------:R-:W-:-:S05]  /*1b90*/  SEL R4, R4, 0x63400000, !P0 ;  /* 0x6340000004047807 */ /* 0x000fca0004000000 */
[----:B------:R-:W-:-:S04]  /*1ba0*/  IMAD.IADD R3, R3, 0x1, -R4 ;  /* 0x0000000103037824 */ /* 0x000fc800078e0a04 */
[----:B------:R-:W-:-:S06]  /*1bb0*/  VIADD R15, R3, 0x7fe00000 ;  /* 0x7fe00000030f7836 */ /* 0x000fcc0000000000 */
[----:B------:R-:W-:-:S10]  /*1bc0*/  DMUL R4, R22, R14 ;  /* 0x0000000e16047228 */ /* 0x000fd40000000000 */
[----:B------:R-:W-:-:S13]  /*1bd0*/  FSETP.GTU.AND P0, PT, |R5|, 1.469367938527859385e-39, PT ;  /* 0x001000000500780b */ /* 0x000fda0003f0c200 */
[----:B------:R-:W-:Y:S05]  /*1be0*/  @P0 BRA `(.L_x_12) ;  /* 0x0000000000940947 */ /* 0x000fea0003800000 */
[----:B------:R-:W-:Y:S01]  /*1bf0*/  DFMA R6, R22, -R6, R16 ;  /* 0x800000061606722b */ /* 0x000fe20000000010 */
[----:B------:R-:W-:-:S09]  /*1c00*/  IMAD.MOV.U32 R14, RZ, RZ, RZ ;  /* 0x000000ffff0e7224 */ /* 0x000fd200078e00ff */
[C---:B------:R-:W-:Y:S02]  /*1c10*/  FSETP.NEU.AND P0, PT, R7.reuse, RZ, PT ;  /* 0x000000ff0700720b */ /* 0x040fe40003f0d000 */
[----:B------:R-:W-:-:S04]  /*1c20*/  LOP3.LUT R17, R7, 0x80000000, R25, 0x48, !PT ;  /* 0x8000000007117812 */ /* 0x000fc800078e4819 */
[----:B------:R-:W-:-:S07]  /*1c30*/  LOP3.LUT R15, R17, R15, RZ, 0xfc, !PT ;  /* 0x0000000f110f7212 */ /* 0x000fce00078efcff */
[----:B------:R-:W-:Y:S05]  /*1c40*/  @!P0 BRA `(.L_x_12) ;  /* 0x00000000007c8947 */ /* 0x000fea0003800000 */
[----:B------:R-:W-:Y:S01]  /*1c50*/  IMAD.MOV R7, RZ, RZ, -R3 ;  /* 0x000000ffff077224 */ /* 0x000fe200078e0a03 */
[----:B------:R-:W-:Y:S01]  /*1c60*/  DMUL.RP R14, R22, R14 ;  /* 0x0000000e160e7228 */ /* 0x000fe20000008000 */
[----:B------:R-:W-:Y:S01]  /*1c70*/  IMAD.MOV.U32 R6, RZ, RZ, RZ ;  /* 0x000000ffff067224 */ /* 0x000fe200078e00ff */
[----:B------:R-:W-:-:S05]  /*1c80*/  IADD3 R3, PT, PT, -R3, -0x43300000, RZ ;  /* 0xbcd0000003037810 */ /* 0x000fca0007ffe1ff */
[----:B------:R-:W-:-:S03]  /*1c90*/  DFMA R6, R4, -R6, R22 ;  /* 0x800000060406722b */ /* 0x000fc60000000016 */
[----:B------:R-:W-:-:S07]  /*1ca0*/  LOP3.LUT R17, R15, R17, RZ, 0x3c, !PT ;  /* 0x000000110f117212 */ /* 0x000fce00078e3cff */
[----:B------:R-:W-:-:S04]  /*1cb0*/  FSETP.NEU.AND P0, PT, |R7|, R3, PT ;  /* 0x000000030700720b */ /* 0x000fc80003f0d200 */
[----:B------:R-:W-:Y:S02]  /*1cc0*/  FSEL R4, R14, R4, !P0 ;  /* 0x000000040e047208 */ /* 0x000fe40004000000 */
[----:B------:R-:W-:Y:S01]  /*1cd0*/  FSEL R5, R17, R5, !P0 ;  /* 0x0000000511057208 */ /* 0x000fe20004000000 */
[----:B------:R-:W-:Y:S06]  /*1ce0*/  BRA `(.L_x_12) ;  /* 0x0000000000547947 */ /* 0x000fec0003800000 */
.L_x_11:
[----:B------:R-:W-:-:S14]  /*1cf0*/  DSETP.NAN.AND P0, PT, R14, R14, PT ;  /* 0x0000000e0e00722a */ /* 0x000fdc0003f08000 */
[----:B------:R-:W-:Y:S05]  /*1d00*/  @P0 BRA `(.L_x_13) ;  /* 0x0000000000440947 */ /* 0x000fea0003800000 */
[----:B------:R-:W-:-:S14]  /*1d10*/  DSETP.NAN.AND P0, PT, R24, R24, PT ;  /* 0x000000181800722a */ /* 0x000fdc0003f08000 */
[----:B------:R-:W-:Y:S05]  /*1d20*/  @P0 BRA `(.L_x_14) ;  /* 0x0000000000300947 */ /* 0x000fea0003800000 */
[----:B------:R-:W-:Y:S01]  /*1d30*/  ISETP.NE.AND P0, PT, R19, R26, PT ;  /* 0x0000001a1300720c */ /* 0x000fe20003f05270 */
[----:B------:R-:W-:Y:S01]  /*1d40*/  IMAD.MOV.U32 R5, RZ, RZ, -0x80000 ;  /* 0xfff80000ff057424 */ /* 0x000fe200078e00ff */
[----:B------:R-:W-:-:S11]  /*1d50*/  MOV R4, 0x0 ;  /* 0x0000000000047802 */ /* 0x000fd60000000f00 */
[----:B------:R-:W-:Y:S05]  /*1d60*/  @!P0 BRA `(.L_x_12) ;  /* 0x0000000000348947 */ /* 0x000fea0003800000 */
[----:B------:R-:W-:Y:S02]  /*1d70*/  ISETP.NE.AND P0, PT, R19, 0x7ff00000, PT ;  /* 0x7ff000001300780c */ /* 0x000fe40003f05270 */
[----:B------:R-:W-:Y:S02]  /*1d80*/  LOP3.LUT R5, R15, 0x80000000, R25, 0x48, !PT ;  /* 0x800000000f057812 */ /* 0x000fe400078e4819 */
[----:B------:R-:W-:-:S13]  /*1d90*/  ISETP.EQ.OR P0, PT, R26, RZ, !P0 ;  /* 0x000000ff1a00720c */ /* 0x000fda0004702670 */
[----:B------:R-:W-:Y:S01]  /*1da0*/  @P0 LOP3.LUT R3, R5, 0x7ff00000, RZ, 0xfc, !PT ;  /* 0x7ff0000005030812 */ /* 0x000fe200078efcff */
[----:B------:R-:W-:Y:S02]  /*1db0*/  @!P0 IMAD.MOV.U32 R4, RZ, RZ, RZ ;  /* 0x000000ffff048224 */ /* 0x000fe400078e00ff */
[----:B------:R-:W-:Y:S02]  /*1dc0*/  @P0 IMAD.MOV.U32 R4, RZ, RZ, RZ ;  /* 0x000000ffff040224 */ /* 0x000fe400078e00ff */
[----:B------:R-:W-:Y:S01]  /*1dd0*/  @P0 IMAD.MOV.U32 R5, RZ, RZ, R3 ;  /* 0x000000ffff050224 */ /* 0x000fe200078e0003 */
[----:B------:R-:W-:Y:S06]  /*1de0*/  BRA `(.L_x_12) ;  /* 0x0000000000147947 */ /* 0x000fec0003800000 */
.L_x_14:
[----:B------:R-:W-:Y:S01]  /*1df0*/  LOP3.LUT R5, R25, 0x80000, RZ, 0xfc, !PT ;  /* 0x0008000019057812 */ /* 0x000fe200078efcff */
[----:B------:R-:W-:Y:S01]  /*1e00*/  IMAD.MOV.U32 R4, RZ, RZ, R24 ;  /* 0x000000ffff047224 */ /* 0x000fe200078e0018 */
[----:B------:R-:W-:Y:S06]  /*1e10*/  BRA `(.L_x_12) ;  /* 0x0000000000087947 */ /* 0x000fec0003800000 */
.L_x_13:
[----:B------:R-:W-:Y:S01]  /*1e20*/  LOP3.LUT R5, R15, 0x80000, RZ, 0xfc, !PT ;  /* 0x000800000f057812 */ /* 0x000fe200078efcff */
[----:B------:R-:W-:-:S07]  /*1e30*/  IMAD.MOV.U32 R4, RZ, RZ, R14 ;  /* 0x000000ffff047224 */ /* 0x000fce00078e000e */
.L_x_12:
[----:B------:R-:W-:Y:S05]  /*1e40*/  BSYNC.RECONVERGENT B3 ;  /* 0x0000000000037941 */ /* 0x000fea0003800200 */
.L_x_10:
[----:B------:R-:W-:Y:S02]  /*1e50*/  IMAD.MOV.U32 R3, RZ, RZ, R4 ;  /* 0x000000ffff037224 */ /* 0x000fe400078e0004 */
[----:B------:R-:W-:Y:S02]  /*1e60*/  IMAD.MOV.U32 R6, RZ, RZ, R5 ;  /* 0x000000ffff067224 */ /* 0x000fe400078e0005 */
[----:B------:R-:W-:Y:S02]  /*1e70*/  IMAD.MOV.U32 R4, RZ, RZ, R0 ;  /* 0x000000ffff047224 */ /* 0x000fe400078e0000 */
[----:B------:R-:W-:-:S04]  /*1e80*/  IMAD.MOV.U32 R5, RZ, RZ, 0x0 ;  /* 0x00000000ff057424 */ /* 0x000fc800078e00ff */
[----:B------:R-:W-:Y:S05]  /*1e90*/  RET.REL.NODEC R4 `(toSphericalKernel) ;  /* 0xffffffe004587950 */ /* 0x000fea0003c3ffff */
.L_x_15:
[----:B------:R-:W-:-:S00]  /*1ea0*/  BRA `(.L_x_15) ;  /* 0xfffffffc00fc7947 */ /* 0x000fc0000383ffff */
[----:B------:R-:W-:-:S00]  /*1eb0*/  NOP ;  /* 0x0000000000007918 */ /* 0x000fc00000000000 */
        /* <DEDUP_REMOVED lines=12> */
.L_x_16:


//--------------------- .nv.shared.reserved.0     --------------------------
	.section	.nv.shared.reserved.0,"aw",@nobits
	.weak		__nv_reservedSMEM_offset_0_alias
	.size		__nv_reservedSMEM_offset_0_alias, 0, 64
	.other		__nv_reservedSMEM_offset_0_alias,@"STO_CUDA_RESERVED_SHARED STV_DEFAULT"
__nv_reservedSMEM_offset_0_alias:
	.zero		0
	.zero		64


//--------------------- .nv.constant0.toSphericalKernel --------------------------
	.section	.nv.constant0.toSphericalKernel,"a",@progbits
	.sectionflags	@""
	.align	4
.nv.constant0.toSphericalKernel:
	.zero		960


//--------------------- SYMBOLS --------------------------

	.type		.nv.reservedSmem.offset0,@object
	.size		.nv.reservedSmem.offset0,0x4
